def gluon_wgmma(
    a_ptr,
    b_ptr,
    c_ptr,
    M,
    N,
    K,
    stride_am,
    stride_bk,
    stride_cm,
    BLOCK_M: gl.constexpr,
    BLOCK_N: gl.constexpr,
    BLOCK_K: gl.constexpr,
    DTYPE: gl.constexpr,
    A_LAYOUT: gl.constexpr,
    B_LAYOUT: gl.constexpr,
    C_LAYOUT: gl.constexpr,
    B_SHAPE: gl.constexpr,
    TRANS_B: gl.constexpr,
    NUM_BUFFERS: gl.constexpr,
    NUM_WARPS: gl.constexpr,
):
    a_desc = tma.make_tensor_descriptor(
        a_ptr, [M, K], [stride_am, 1], [BLOCK_M, BLOCK_K], A_LAYOUT
    )
    b_desc = tma.make_tensor_descriptor(
        b_ptr,
        [N, K] if TRANS_B else [K, N],
        [stride_bk, 1],
        B_SHAPE,
        B_LAYOUT,
    )
    c_desc = tma.make_tensor_descriptor(
        c_ptr, [M, N], [stride_cm, 1], [BLOCK_M, BLOCK_N], C_LAYOUT
    )

    a_bufs = gl.allocate_shared_memory(
        DTYPE, [NUM_BUFFERS, BLOCK_M, BLOCK_K], A_LAYOUT
    )
    b_bufs = gl.allocate_shared_memory(DTYPE, [NUM_BUFFERS] + B_SHAPE, B_LAYOUT)

    pid_m = gl.program_id(0)
    pid_n = gl.program_id(1)
    off_m = pid_m * BLOCK_M
    off_n = pid_n * BLOCK_N

    mma_layout: gl.constexpr = pick_wgmma_layout(DTYPE, BLOCK_M, BLOCK_N, NUM_WARPS)
    acc = warpgroup_mma_init(
        gl.zeros((BLOCK_M, BLOCK_N), dtype=gl.float32, layout=mma_layout)
    )

    bars = gl.allocate_shared_memory(
        gl.int64, [NUM_BUFFERS, 1], mbarrier.MBarrierLayout()
    )
    for i in gl.static_range(NUM_BUFFERS):
        mbarrier.init(bars.index(i), count=1)
    idx = 0
    phase = 0

    for k in range(0, K, BLOCK_K):
        a = a_bufs.index(idx)
        b = b_bufs.index(idx)
        bar = bars.index(idx)
        mbarrier.expect(bar, a_desc.block_type.nbytes + b_desc.block_type.nbytes)
        tma.async_copy_global_to_shared(a_desc, [off_m, k], bar, a)
        tma.async_copy_global_to_shared(
            b_desc, [off_n, k] if TRANS_B else [k, off_n], bar, b
        )
        mbarrier.wait(bar, phase=phase)

        if TRANS_B:
            b = b.permute((1, 0))
        acc = warpgroup_mma_wait(num_outstanding=0, deps=(acc,))
        acc = warpgroup_mma(a, b, acc, is_async=True)

        idx += 1
        if idx == NUM_BUFFERS:
            idx = 0
            phase ^= 1

    acc = warpgroup_mma_wait(num_outstanding=0, deps=(acc,))
    for i in gl.static_range(NUM_BUFFERS):
        mbarrier.invalidate(bars.index(i))

    c_smem = gl.allocate_shared_memory(DTYPE, [BLOCK_M, BLOCK_N], C_LAYOUT)
    c_smem.store(acc.to(DTYPE))
    fence_async_shared()
    tma.async_copy_shared_to_global(c_desc, [off_m, off_n], c_smem)
    tma.store_wait(pendings=0)

# config = {"BLOCK_K": 64, "BLOCK_M": 256, "BLOCK_N": 256, "arch": "sm_90", "dtype": "fp8e4m3", "num_buffers": 1, "num_warps": 8, "trans_b": 1}
# arch = sm_90


// ===== COMPILED SASS (sm_90a) =====

	.target	sm_90a

	.elftype	@"ET_EXEC"


//--------------------- .note.nv.tkinfo           --------------------------
	.section	.note.nv.tkinfo,"",@"SHT_NOTE"
	.sectionflags	@"SHF_NOTE_NV_TKINFO"
	.tkinfo
        /*0018*/ 	.word	0x00000002
        /*0030*/ 	.string	""
        /*0030*/ 	.string	"ptxas"
        /*0030*/ 	.string	"Cuda compilation tools, release 13.0, V13.0.88"
        /*0030*/ 	.string	"Build cuda_13.0.r13.0/compiler.36424714_0"
        /*0030*/ 	.string	"-v  -suppress-debug-info  -lineinfo  -arch sm_90a "



//--------------------- .note.nv.cuinfo           --------------------------
	.section	.note.nv.cuinfo,"",@"SHT_NOTE"
	.sectionflags	@"SHF_NOTE_NV_CUINFO"
        /*0018*/ 	.short	0x0002
        /*001a*/ 	.short	0x005a
        /*001c*/ 	.short	0x0082
	.zero		2


//--------------------- .nv.info                  --------------------------
	.section	.nv.info,"",@"SHT_CUDA_INFO"
	.align	4


	//----- nvinfo : EIATTR_REGCOUNT
	.align		4
        /*0000*/ 	.byte	0x04, 0x2f
        /*0002*/ 	.short	(.L_1 - .L_0)
	.align		4
.L_0:
        /*0004*/ 	.word	index@(gluon_wgmma)
        /*0008*/ 	.word	0x000000ff


	//----- nvinfo : EIATTR_FRAME_SIZE
	.align		4
.L_1:
        /*000c*/ 	.byte	0x04, 0x11
        /*000e*/ 	.short	(.L_3 - .L_2)
	.align		4
.L_2:
        /*0010*/ 	.word	index@(gluon_wgmma)
        /*0014*/ 	.word	0x00000270


	//----- nvinfo : EIATTR_MIN_STACK_SIZE
	.align		4
.L_3:
        /*0018*/ 	.byte	0x04, 0x12
        /*001a*/ 	.short	(.L_5 - .L_4)
	.align		4
.L_4:
        /*001c*/ 	.word	index@(gluon_wgmma)
        /*0020*/ 	.word	0x00000270
.L_5:


//--------------------- .nv.compat                --------------------------
	.section	.nv.compat,"",@"SHT_CUDA_COMPAT_INFO"
	.align	4
        /*0000*/ 	.byte	0x02, 0x09, 0x01, 0x00, 0x02, 0x02, 0x04, 0x00, 0x02, 0x05, 0x05, 0x00, 0x03, 0x07, 0x01, 0x01
        /*0010*/ 	.byte	0x02, 0x03, 0x03, 0x00, 0x02, 0x06, 0x01, 0x00, 0x04, 0x0b, 0x08, 0x00, 0x00, 0x00, 0x00, 0x00
        /*0020*/ 	.byte	0x00, 0x00, 0x00, 0x00


//--------------------- .nv.info.gluon_wgmma      --------------------------
	.section	.nv.info.gluon_wgmma,"",@"SHT_CUDA_INFO"
	.sectionflags	@""
	.align	4


	//----- nvinfo : EIATTR_CUDA_API_VERSION
	.align		4
        /*0000*/ 	.byte	0x04, 0x37
        /*0002*/ 	.short	(.L_7 - .L_6)
.L_6:
        /*0004*/ 	.word	0x00000082


	//----- nvinfo : EIATTR_KPARAM_INFO
	.align		4
.L_7:
        /*0008*/ 	.byte	0x04, 0x17
        /*000a*/ 	.short	(.L_9 - .L_8)
.L_8:
        /*000c*/ 	.word	0x00000000
        /*0010*/ 	.short	0x000a
        /*0012*/ 	.short	0x0048
        /*0014*/ 	.byte	0x00, 0xf4, 0x21, 0x00


	//----- nvinfo : EIATTR_KPARAM_INFO
	.align		4
.L_9:
        /*0018*/ 	.byte	0x04, 0x17
        /*001a*/ 	.short	(.L_11 - .L_10)
.L_10:
        /*001c*/ 	.word	0x00000000
        /*0020*/ 	.short	0x0009
        /*0022*/ 	.short	0x0040
        /*0024*/ 	.byte	0x00, 0xf4, 0x21, 0x00


	//----- nvinfo : EIATTR_KPARAM_INFO
	.align		4
.L_11:
        /*0028*/ 	.byte	0x04, 0x17
        /*002a*/ 	.short	(.L_13 - .L_12)
.L_12:
        /*002c*/ 	.word	0x00000000
        /*0030*/ 	.short	0x0008
        /*0032*/ 	.short	0x0038
        /*0034*/ 	.byte	0x00, 0xf0, 0x21, 0x00


	//----- nvinfo : EIATTR_KPARAM_INFO
	.align		4
.L_13:
        /*0038*/ 	.byte	0x04, 0x17
        /*003a*/ 	.short	(.L_15 - .L_14)
.L_14:
        /*003c*/ 	.word	0x00000000
        /*0040*/ 	.short	0x0007
        /*0042*/ 	.short	0x0030
        /*0044*/ 	.byte	0x00, 0xf0, 0x21, 0x00


	//----- nvinfo : EIATTR_KPARAM_INFO
	.align		4
.L_15:
        /*0048*/ 	.byte	0x04, 0x17
        /*004a*/ 	.short	(.L_17 - .L_16)
.L_16:
        /*004c*/ 	.word	0x00000000
        /*0050*/ 	.short	0x0006
        /*0052*/ 	.short	0x0028
        /*0054*/ 	.byte	0x00, 0xf0, 0x21, 0x00


	//----- nvinfo : EIATTR_KPARAM_INFO
	.align		4
.L_17:
        /*0058*/ 	.byte	0x04, 0x17
        /*005a*/ 	.short	(.L_19 - .L_18)
.L_18:
        /*005c*/ 	.word	0x00000000
        /*0060*/ 	.short	0x0005
        /*0062*/ 	.short	0x0020
        /*0064*/ 	.byte	0x00, 0xf0, 0x11, 0x00


	//----- nvinfo : EIATTR_KPARAM_INFO
	.align		4
.L_19:
        /*0068*/ 	.byte	0x04, 0x17
        /*006a*/ 	.short	(.L_21 - .L_20)
.L_20:
        /*006c*/ 	.word	0x00000000
        /*0070*/ 	.short	0x0004
        /*0072*/ 	.short	0x001c
        /*0074*/ 	.byte	0x00, 0xf0, 0x11, 0x00


	//----- nvinfo : EIATTR_KPARAM_INFO
	.align		4
.L_21:
        /*0078*/ 	.byte	0x04, 0x17
        /*007a*/ 	.short	(.L_23 - .L_22)
.L_22:
        /*007c*/ 	.word	0x00000000
        /*0080*/ 	.short	0x0003
        /*0082*/ 	.short	0x0018
        /*0084*/ 	.byte	0x00, 0xf0, 0x11, 0x00


	//----- nvinfo : EIATTR_KPARAM_INFO
	.align		4
.L_23:
        /*0088*/ 	.byte	0x04, 0x17
        /*008a*/ 	.short	(.L_25 - .L_24)
.L_24:
        /*008c*/ 	.word	0x00000000
        /*0090*/ 	.short	0x0002
        /*0092*/ 	.short	0x0010
        /*0094*/ 	.byte	0x00, 0xf4, 0x21, 0x00


	//----- nvinfo : EIATTR_KPARAM_INFO
	.align		4
.L_25:
        /*0098*/ 	.byte	0x04, 0x17
        /*009a*/ 	.short	(.L_27 - .L_26)
.L_26:
        /*009c*/ 	.word	0x00000000
        /*00a0*/ 	.short	0x0001
        /*00a2*/ 	.short	0x0008
        /*00a4*/ 	.byte	0x00, 0xf4, 0x21, 0x00


	//----- nvinfo : EIATTR_KPARAM_INFO
	.align		4
.L_27:
        /*00a8*/ 	.byte	0x04, 0x17
        /*00aa*/ 	.short	(.L_29 - .L_28)
.L_28:
        /*00ac*/ 	.word	0x00000000
        /*00b0*/ 	.short	0x0000
        /*00b2*/ 	.short	0x0000
        /*00b4*/ 	.byte	0x00, 0xf4, 0x21, 0x00


	//----- nvinfo : EIATTR_SPARSE_MMA_MASK
	.align		4
.L_29:
        /*00b8*/ 	.byte	0x03, 0x50
        /*00ba*/ 	.short	0x0000


	//----- nvinfo : EIATTR_MAXREG_COUNT
	.align		4
        /*00bc*/ 	.byte	0x03, 0x1b
        /*00be*/ 	.short	0x00ff


	//----- nvinfo : EIATTR_NUM_BARRIERS
	.align		4
        /*00c0*/ 	.byte	0x02, 0x4c
        /*00c2*/ 	.byte	0x01
	.zero		1


	//----- nvinfo : EIATTR_ANNOTATIONS
	.align		4
        /*00c4*/ 	.byte	0x04, 0x55
        /*00c6*/ 	.short	(.L_31 - .L_30)


	//   ....[0]....
.L_30:
        /*00c8*/ 	.word	0x00000001
        /*00cc*/ 	.byte	0xa0, 0x12, 0x00, 0x00, 0x01, 0x00, 0x00, 0x00, 0xe0, 0x12, 0x00, 0x00, 0x01, 0x00, 0x00, 0x00
        /* <DEDUP_REMOVED lines=273> */
        /*11ec*/ 	.byte	0xf0, 0x41, 0x00, 0x00, 0x01, 0x00, 0x00, 0x00, 0x00, 0x42, 0x00, 0x00


	//----- nvinfo : EIATTR_MERCURY_ISA_VERSION
	.align		4
.L_31:
        /*11f8*/ 	.byte	0x03, 0x5f
        /*11fa*/ 	.short	0x0101


	//----- nvinfo : EIATTR_INT_WARP_WIDE_INSTR_OFFSETS
	.align		4
        /*11fc*/ 	.byte	0x04, 0x31
        /*11fe*/ 	.short	(.L_33 - .L_32)


	//   ....[0]....
.L_32:
        /*1200*/ 	.word	0x00001210


	//   ....[1]....
        /*1204*/ 	.word	0x00001260


	//   ....[2]....
        /*1208*/ 	.word	0x00002be0


	//   ....[3]....
        /*120c*/ 	.word	0x00002bf0


	//   ....[4]....
        /*1210*/ 	.word	0x00002c00


	//   ....[5]....
        /*1214*/ 	.word	0x00002c10


	//   ....[6]....
        /*1218*/ 	.word	0x000049f0


	//   ....[7]....
        /*121c*/ 	.word	0x00004a00


	//----- nvinfo : EIATTR_COOP_GROUP_MASK_REGIDS
	.align		4
.L_33:
        /*1220*/ 	.byte	0x04, 0x29
        /*1222*/ 	.short	(.L_35 - .L_34)


	//   ....[0]....
.L_34:
        /*1224*/ 	.word	0xffffffff


	//   ....[1]....
        /*1228*/ 	.word	0xffffffff


	//   ....[2]....
        /*122c*/ 	.word	0xffffffff


	//   ....[3]....
        /*1230*/ 	.word	0xffffffff


	//----- nvinfo : EIATTR_COOP_GROUP_INSTR_OFFSETS
	.align		4
.L_35:
        /*1234*/ 	.byte	0x04, 0x28
        /*1236*/ 	.short	(.L_37 - .L_36)


	//   ....[0]....
.L_36:
        /*1238*/ 	.word	0x00000150


	//   ....[1]....
        /*123c*/ 	.word	0x000006f0


	//   ....[2]....
        /*1240*/ 	.word	0x00000cc0


	//   ....[3]....
        /*1244*/ 	.word	0x00003230


	//----- nvinfo : EIATTR_MBARRIER_INSTR_OFFSETS
	.align		4
.L_37:
        /*1248*/ 	.byte	0x04, 0x39
        /*124a*/ 	.short	(.L_39 - .L_38)


	//   ....[0]....
.L_38:
        /*124c*/ 	.word	0x00001280
        /*1250*/ 	.word	0x000000ff
        /*1254*/ 	.word	0x00008000
        /*1258*/ 	.short	0x0100
        /*125a*/ 	.byte	0x08
	.zero		1


	//   ....[1]....
        /*125c*/ 	.word	0x00002d20
        /*1260*/ 	.word	0x000000ff
        /*1264*/ 	.word	0x00008000
        /*1268*/ 	.short	0x010a
        /*126a*/ 	.byte	0x08
	.zero		1


	//   ....[2]....
        /*126c*/ 	.word	0x00003960
        /*1270*/ 	.word	0x000000ff
        /*1274*/ 	.word	0x00008000
        /*1278*/ 	.short	0x0108
        /*127a*/ 	.byte	0x08
	.zero		1


	//   ....[3]....
        /*127c*/ 	.word	0x00005410
        /*1280*/ 	.word	0x000000ff
        /*1284*/ 	.word	0x00008000
        /*1288*/ 	.short	0x010a
        /*128a*/ 	.byte	0x08
	.zero		1


	//----- nvinfo : EIATTR_NUM_MBARRIERS
	.align		4
.L_39:
        /*128c*/ 	.byte	0x03, 0x38
        /*128e*/ 	.short	0x0001


	//----- nvinfo : EIATTR_EXIT_INSTR_OFFSETS
	.align		4
        /*1290*/ 	.byte	0x04, 0x1c
        /*1292*/ 	.short	(.L_41 - .L_40)


	//   ....[0]....
.L_40:
        /*1294*/ 	.word	0x00005400


	//----- nvinfo : EIATTR_REQNTID
	.align		4
.L_41:
        /*1298*/ 	.byte	0x04, 0x10
        /*129a*/ 	.short	(.L_43 - .L_42)
.L_42:
        /*129c*/ 	.word	0x00000100
        /*12a0*/ 	.word	0x00000001
        /*12a4*/ 	.word	0x00000001


	//----- nvinfo : EIATTR_CRS_STACK_SIZE
	.align		4
.L_43:
        /*12a8*/ 	.byte	0x04, 0x1e
        /*12aa*/ 	.short	(.L_45 - .L_44)
.L_44:
        /*12ac*/ 	.word	0x00000000


	//----- nvinfo : EIATTR_CBANK_PARAM_SIZE
	.align		4
.L_45:
        /*12b0*/ 	.byte	0x03, 0x19
        /*12b2*/ 	.short	0x0050


	//----- nvinfo : EIATTR_PARAM_CBANK
	.align		4
        /*12b4*/ 	.byte	0x04, 0x0a
        /*12b6*/ 	.short	(.L_47 - .L_46)
	.align		4
.L_46:
        /*12b8*/ 	.word	index@(.nv.constant0.gluon_wgmma)
        /*12bc*/ 	.short	0x0210
        /*12be*/ 	.short	0x0050


	//----- nvinfo : EIATTR_SW_WAR
	.align		4
.L_47:
        /*12c0*/ 	.byte	0x04, 0x36
        /*12c2*/ 	.short	(.L_49 - .L_48)
.L_48:
        /*12c4*/ 	.word	0x00000008
.L_49:


//--------------------- .nv.callgraph             --------------------------
	.section	.nv.callgraph,"",@"SHT_CUDA_CALLGRAPH"
	.align	4
	.sectionentsize	8
	.align		4
        /*0000*/ 	.word	0x00000000
	.align		4
        /*0004*/ 	.word	0xffffffff
	.align		4
        /*0008*/ 	.word	0x00000000
	.align		4
        /*000c*/ 	.word	0xfffffffe
	.align		4
        /*0010*/ 	.word	0x00000000
	.align		4
        /*0014*/ 	.word	0xfffffffd
	.align		4
        /*0018*/ 	.word	0x00000000
	.align		4
        /*001c*/ 	.word	0xfffffffc


//--------------------- .text.gluon_wgmma         --------------------------
	.section	.text.gluon_wgmma,"ax",@progbits
	.align	128
        .global         gluon_wgmma
        .type           gluon_wgmma,@function
        .size           gluon_wgmma,(.L_x_54 - gluon_wgmma)
        .other          gluon_wgmma,@"STO_CUDA_ENTRY STV_DEFAULT"
gluon_wgmma:
.text.gluon_wgmma:
[----:B------:R-:W1:Y:S01]  /*0000*/  LDC R1, c[0x0][0x28] ;  /* 0x00000a00ff017b82 */ /* 0x000e620000000800 */
[----:B------:R-:W2:Y:S07]  /*0010*/  S2R R9, SR_TID.X ;  /* 0x0000000000097919 */ /* 0x000eae0000002100 */
[----:B------:R-:W3:Y:S01]  /*0020*/  S2UR UR4, SR_CgaCtaId ;  /* 0x00000000000479c3 */ /* 0x000ee20000008800 */
[----:B------:R-:W-:Y:S01]  /*0030*/  UMOV UR8, 0x400 ;  /* 0x0000040000087882 */ /* 0x000fe20000000000 */
[----:B------:R-:W-:Y:S01]  /*0040*/  ULDC UR6, c[0x0][0xc] ;  /* 0x0000030000067ab9 */ /* 0x000fe20000000800 */
[----:B------:R-:W-:Y:S01]  /*0050*/  ULDC.64 UR20, c[0x0][0x250] ;  /* 0x0000940000147ab9 */ /* 0x000fe20000000a00 */
[----:B------:R-:W-:Y:S01]  /*0060*/  BSSY B0, `(.L_x_0) ;  /* 0x000001e000007945 */ /* 0x000fe20003800000 */
[----:B-1----:R-:W-:-:S03]  /*0070*/  VIADD R1, R1, 0xfffffd90 ;  /* 0xfffffd9001017836 */ /* 0x002fc60000000000 */
[----:B------:R-:W1:Y:S08]  /*0080*/  LDC R14, c[0x0][0x230] ;  /* 0x00008c00ff0e7b82 */ /* 0x000e700000000800 */
[----:B------:R-:W-:Y:S08]  /*0090*/  S2UR UR9, SR_CTAID.Y ;  /* 0x00000000000979c3 */ /* 0x000ff00000002600 */
[----:B------:R-:W4:Y:S01]  /*00a0*/  S2UR UR5, SR_CTAID.Z ;  /* 0x00000000000579c3 */ /* 0x000f220000002700 */
[----:B---3--:R-:W-:-:S03]  /*00b0*/  ULEA UR8, UR4, UR8, 0x18 ;  /* 0x0000000804087291 */ /* 0x008fc6000f8ec03f */
[----:B------:R-:W-:Y:S01]  /*00c0*/  ULDC UR4, c[0x0][0x10] ;  /* 0x0000040000047ab9 */ /* 0x000fe20000000800 */
[----:B--2---:R-:W-:-:S03]  /*00d0*/  LOP3.LUT R4, R9, 0xff, RZ, 0xc0, !PT ;  /* 0x000000ff09047812 */ /* 0x004fc600078ec0ff */
[----:B------:R-:W2:Y:S01]  /*00e0*/  S2UR UR7, SR_CTAID.X ;  /* 0x00000000000779c3 */ /* 0x000ea20000002500 */
[----:B-1----:R-:W-:Y:S01]  /*00f0*/  VIADD R6, R14, 0xffffffff ;  /* 0xffffffff0e067836 */ /* 0x002fe20000000000 */
[C---:B------:R-:W-:Y:S02]  /*0100*/  ISETP.GE.U32.AND P0, PT, R4.reuse, 0x20, PT ;  /* 0x000000200400780c */ /* 0x040fe40003f06070 */
[C---:B------:R-:W-:Y:S02]  /*0110*/  ISETP.NE.U32.AND P2, PT, R4.reuse, RZ, PT ;  /* 0x000000ff0400720c */ /* 0x040fe40003f45070 */
[----:B------:R-:W-:Y:S02]  /*0120*/  LEA R5, R4, UR8, 0x2 ;  /* 0x0000000804057c11 */ /* 0x000fe4000f8e10ff */
[----:B------:R-:W1:Y:S07]  /*0130*/  LDC R7, c[0x0][0x228] ;  /* 0x00008a00ff077b82 */ /* 0x000e6e0000000800 */
[----:B------:R3:W-:Y:S01]  /*0140*/  @!P0 STS [R5], RZ ;  /* 0x000000ff05008388 */ /* 0x0007e20000000800 */
[----:B------:R-:W-:-:S03]  /*0150*/  NOP ;  /* 0x0000000000007918 */ /* 0x000fc60000000000 */
[----:B------:R3:W-:Y:S01]  /*0160*/  @!P2 STS [UR8+0x20], R6 ;  /* 0x00002006ff00a988 */ /* 0x0007e20008000808 */
[----:B----4-:R-:W-:-:S04]  /*0170*/  UIMAD UR4, UR5, UR4, UR9 ;  /* 0x00000004050472a4 */ /* 0x010fc8000f8e0209 */
[----:B--2---:R-:W-:-:S04]  /*0180*/  UIMAD UR4, UR4, UR6, UR7 ;  /* 0x00000006040472a4 */ /* 0x004fc8000f8e0207 */
[----:B------:R-:W-:Y:S01]  /*0190*/  UIMAD UR4, UR4, 0x180, URZ ;  /* 0x00000180040478a4 */ /* 0x000fe2000f8e023f */
[----:B-1----:R-:W-:-:S03]  /*01a0*/  VIADD R7, R7, 0xffffffff ;  /* 0xffffffff07077836 */ /* 0x002fc60000000000 */
[----:B------:R-:W-:-:S04]  /*01b0*/  UIADD3 UR16, UP0, UR4, UR20, URZ ;  /* 0x0000001404107290 */ /* 0x000fc8000ff1e03f */
[----:B------:R-:W-:Y:S01]  /*01c0*/  ULEA.HI.X.SX32 UR17, UR4, UR21, 0x1, UP0 ;  /* 0x0000001504117291 */ /* 0x000fe200080f0e3f */
[----:B---3--:R-:W-:Y:S11]  /*01d0*/  @P2 BRA `(.L_x_1) ;  /* 0x0000000000182947 */ /* 0x008ff60003800000 */
[----:B------:R-:W1:Y:S01]  /*01e0*/  LDS R0, [UR8+0x8] ;  /* 0x00000808ff007984 */ /* 0x000e620008000800 */
[----:B------:R-:W2:Y:S01]  /*01f0*/  LDC.64 R10, c[0x0][0x210] ;  /* 0x00008400ff0a7b82 */ /* 0x000ea20000000a00 */
[----:B------:R-:W-:Y:S02]  /*0200*/  IMAD.MOV.U32 R3, RZ, RZ, 0x70 ;  /* 0x00000070ff037424 */ /* 0x000fe400078e00ff */
[----:B--2---:R2:W-:Y:S03]  /*0210*/  STS.64 [UR8], R10 ;  /* 0x0000000aff007988 */ /* 0x0045e60008000a08 */
[----:B-1----:R-:W-:-:S05]  /*0220*/  LOP3.LUT R0, R0, 0x10, R3, 0xd8, !PT ;  /* 0x0000001000007812 */ /* 0x002fca00078ed803 */
[----:B------:R2:W-:Y:S02]  /*0230*/  STS [UR8+0x8], R0 ;  /* 0x00000800ff007988 */ /* 0x0005e40008000808 */
.L_x_1:
[----:B------:R-:W-:Y:S05]  /*0240*/  BSYNC B0 ;  /* 0x0000000000007941 */ /* 0x000fea0003800000 */
.L_x_0:
[----:B------:R-:W-:Y:S04]  /*0250*/  BSSY B0, `(.L_x_2) ;  /* 0x000000a000007945 */ /* 0x000fe80003800000 */
[----:B------:R-:W-:Y:S05]  /*0260*/  @P2 BRA `(.L_x_3) ;  /* 0x0000000000202947 */ /* 0x000fea0003800000 */
[----:B--2---:R-:W1:Y:S01]  /*0270*/  LDS R0, [UR8+0x34] ;  /* 0x00003408ff007984 */ /* 0x004e620008000800 */
[----:B------:R-:W-:Y:S02]  /*0280*/  IMAD.MOV.U32 R3, RZ, RZ, 0x3f000000 ;  /* 0x3f000000ff037424 */ /* 0x000fe400078e00ff */
[----:B------:R-:W-:Y:S01]  /*0290*/  @!P2 IMAD.MOV.U32 R2, RZ, RZ, 0xff ;  /* 0x000000ffff02a424 */ /* 0x000fe200078e00ff */
[----:B------:R-:W2:Y:S02]  /*02a0*/  @!P2 LDS R11, [UR8+0x38] ;  /* 0x00003808ff0ba984 */ /* 0x000ea40008000800 */
[----:B-1----:R-:W-:Y:S02]  /*02b0*/  LOP3.LUT R0, R0, 0xff000000, R3, 0xb8, !PT ;  /* 0xff00000000007812 */ /* 0x002fe400078eb803 */
[----:B--2---:R-:W-:-:S03]  /*02c0*/  @!P2 LOP3.LUT R2, R11, 0xff, R2, 0xb8, !PT ;  /* 0x000000ff0b02a812 */ /* 0x004fc600078eb802 */
[----:B------:R1:W-:Y:S04]  /*02d0*/  STS [UR8+0x34], R0 ;  /* 0x00003400ff007988 */ /* 0x0003e80008000808 */
[----:B------:R1:W-:Y:S02]  /*02e0*/  @!P2 STS [UR8+0x38], R2 ;  /* 0x00003802ff00a988 */ /* 0x0003e40008000808 */
.L_x_3:
[----:B------:R-:W-:Y:S05]  /*02f0*/  BSYNC B0 ;  /* 0x0000000000007941 */ /* 0x000fea0003800000 */
.L_x_2:
[----:B------:R-:W-:Y:S04]  /*0300*/  BSSY B0, `(.L_x_4) ;  /* 0x000000a000007945 */ /* 0x000fe80003800000 */
[----:B------:R-:W-:Y:S05]  /*0310*/  @P2 BRA `(.L_x_5) ;  /* 0x0000000000202947 */ /* 0x000fea0003800000 */
[----:B-12---:R-:W1:Y:S01]  /*0320*/  LDS R0, [UR8+0x1c] ;  /* 0x00001c08ff007984 */ /* 0x006e620008000800 */
[----:B------:R-:W2:Y:S03]  /*0330*/  LDC.64 R10, c[0x0][0x238] ;  /* 0x00008e00ff0a7b82 */ /* 0x000ea60000000a00 */
[----:B------:R3:W-:Y:S01]  /*0340*/  STS [UR8+0x24], R7 ;  /* 0x00002407ff007988 */ /* 0x0007e20008000808 */
[--C-:B--2---:R-:W-:Y:S02]  /*0350*/  SHF.R.U32.HI R3, RZ, 0x4, R11.reuse ;  /* 0x00000004ff037819 */ /* 0x104fe4000001160b */
[----:B------:R-:W-:-:S05]  /*0360*/  SHF.R.U64 R2, R10, 0x4, R11 ;  /* 0x000000040a027819 */ /* 0x000fca000000120b */
[----:B------:R3:W-:Y:S01]  /*0370*/  STS [UR8+0xc], R2 ;  /* 0x00000c02ff007988 */ /* 0x0007e20008000808 */
[----:B-1----:R-:W-:-:S05]  /*0380*/  LOP3.LUT R0, R0, 0xf, R3, 0xb8, !PT ;  /* 0x0000000f00007812 */ /* 0x002fca00078eb803 */
[----:B------:R3:W-:Y:S02]  /*0390*/  STS [UR8+0x1c], R0 ;  /* 0x00001c00ff007988 */ /* 0x0007e40008000808 */
.L_x_5:
[----:B------:R-:W-:Y:S05]  /*03a0*/  BSYNC B0 ;  /* 0x0000000000007941 */ /* 0x000fea0003800000 */
.L_x_4:
[----:B------:R-:W-:Y:S04]  /*03b0*/  BSSY B1, `(.L_x_6) ;  /* 0x000001e000017945 */ /* 0x000fe80003800000 */
[----:B------:R-:W-:Y:S01]  /*03c0*/  BSSY B0, `(.L_x_7) ;  /* 0x0000019000007945 */ /* 0x000fe20003800000 */
[----:B-123--:R-:W-:-:S03]  /*03d0*/  IMAD.MOV.U32 R0, RZ, RZ, RZ ;  /* 0x000000ffff007224 */ /* 0x00efc600078e00ff */
[----:B------:R-:W-:Y:S05]  /*03e0*/  @P2 BRA `(.L_x_8) ;  /* 0x00000000001c2947 */ /* 0x000fea0003800000 */
[----:B------:R-:W1:Y:S02]  /*03f0*/  LDS R2, [UR8+0x34] ;  /* 0x00003408ff027984 */ /* 0x000e640008000800 */
[----:B-1----:R-:W-:-:S05]  /*0400*/  LOP3.LUT R2, R2, 0x7, RZ, 0xb8, !PT ;  /* 0x0000000702027812 */ /* 0x002fca00078eb8ff */
[----:B------:R1:W-:Y:S01]  /*0410*/  STS [UR8+0x34], R2 ;  /* 0x00003402ff007988 */ /* 0x0003e20008000808 */
[----:B------:R-:W-:Y:S05]  /*0420*/  @P2 BRA `(.L_x_9) ;  /* 0x00000000001c2947 */ /* 0x000fea0003800000 */
[----:B-1----:R-:W1:Y:S02]  /*0430*/  LDS R2, [UR8+0x34] ;  /* 0x00003408ff027984 */ /* 0x002e640008000800 */
[----:B-1----:R-:W-:-:S05]  /*0440*/  LOP3.LUT R2, R2, 0x38, RZ, 0xb8, !PT ;  /* 0x0000003802027812 */ /* 0x002fca00078eb8ff */
[----:B------:R1:W-:Y:S02]  /*0450*/  STS [UR8+0x34], R2 ;  /* 0x00003402ff007988 */ /* 0x0003e40008000808 */
.L_x_8:
[----:B------:R-:W-:Y:S05]  /*0460*/  @P2 BRA `(.L_x_10) ;  /* 0x00000000001c2947 */ /* 0x000fea0003800000 */
[----:B-1----:R-:W1:Y:S02]  /*0470*/  LDS R2, [UR8+0x8] ;  /* 0x00000808ff027984 */ /* 0x002e640008000800 */
[----:B-1----:R-:W-:-:S05]  /*0480*/  LOP3.LUT R2, R2, 0x780, RZ, 0xb8, !PT ;  /* 0x0000078002027812 */ /* 0x002fca00078eb8ff */
[----:B------:R2:W-:Y:S02]  /*0490*/  STS [UR8+0x8], R2 ;  /* 0x00000802ff007988 */ /* 0x0005e40008000808 */
.L_x_9:
[----:B------:R-:W-:Y:S05]  /*04a0*/  @P2 BRA `(.L_x_11) ;  /* 0x0000000000282947 */ /* 0x000fea0003800000 */
[----:B-12---:R-:W1:Y:S02]  /*04b0*/  LDS R2, [UR8+0x8] ;  /* 0x00000808ff027984 */ /* 0x006e640008000800 */
[----:B-1----:R-:W-:-:S05]  /*04c0*/  LOP3.LUT R2, R2, 0x1800, RZ, 0xb8, !PT ;  /* 0x0000180002027812 */ /* 0x002fca00078eb8ff */
[----:B------:R2:W-:Y:S02]  /*04d0*/  STS [UR8+0x8], R2 ;  /* 0x00000802ff007988 */ /* 0x0005e40008000808 */
.L_x_10:
[----:B------:R-:W-:Y:S05]  /*04e0*/  @P2 BREAK B0 ;  /* 0x0000000000002942 */ /* 0x000fea0003800000 */
[----:B------:R-:W-:Y:S05]  /*04f0*/  @P2 BRA `(.L_x_12) ;  /* 0x0000000000242947 */ /* 0x000fea0003800000 */
[----:B------:R-:W3:Y:S01]  /*0500*/  LDS R3, [UR8+0x8] ;  /* 0x00000808ff037984 */ /* 0x000ee20008000800 */
[----:B-12---:R-:W-:-:S05]  /*0510*/  IMAD.MOV.U32 R2, RZ, RZ, 0x6000 ;  /* 0x00006000ff027424 */ /* 0x006fca00078e00ff */
[----:B---3--:R-:W-:-:S04]  /*0520*/  LOP3.LUT R2, R3, 0x4000, R2, 0xd8, !PT ;  /* 0x0000400003027812 */ /* 0x008fc800078ed802 */
[----:B------:R-:W-:-:S05]  /*0530*/  LOP3.LUT R2, R2, 0x400000, RZ, 0xb8, !PT ;  /* 0x0040000002027812 */ /* 0x000fca00078eb8ff */
[----:B------:R3:W-:Y:S02]  /*0540*/  STS [UR8+0x8], R2 ;  /* 0x00000802ff007988 */ /* 0x0007e40008000808 */
.L_x_11:
[----:B------:R-:W-:Y:S05]  /*0550*/  BSYNC B0 ;  /* 0x0000000000007941 */ /* 0x000fea0003800000 */
.L_x_7:
[----:B-123--:R-:W1:Y:S02]  /*0560*/  @!P2 LDS R2, [UR8+0x8] ;  /* 0x00000808ff02a984 */ /* 0x00ee640008000800 */
[----:B-1----:R-:W-:-:S05]  /*0570*/  @!P2 LOP3.LUT R2, R2, 0x8000, RZ, 0xb8, !PT ;  /* 0x000080000202a812 */ /* 0x002fca00078eb8ff */
[----:B------:R3:W-:Y:S02]  /*0580*/  @!P2 STS [UR8+0x8], R2 ;  /* 0x00000802ff00a988 */ /* 0x0007e40008000808 */
.L_x_12:
[----:B------:R-:W-:Y:S05]  /*0590*/  BSYNC B1 ;  /* 0x0000000000017941 */ /* 0x000fea0003800000 */
.L_x_6:
[----:B------:R-:W-:Y:S05]  /*05a0*/  WARPSYNC.ALL ;  /* 0x0000000000007948 */ /* 0x000fea0003800000 */
[----:B------:R-:W-:Y:S05]  /*05b0*/  @P0 BRA `(.L_x_13) ;  /* 0x0000000000280947 */ /* 0x000fea0003800000 */
[----:B-123--:R-:W1:Y:S01]  /*05c0*/  S2R R2, SR_LANEID ;  /* 0x0000000000027919 */ /* 0x00ee620000000000 */
[----:B------:R-:W-:Y:S05]  /*05d0*/  WARPSYNC.ALL ;  /* 0x0000000000007948 */ /* 0x000fea0003800000 */
[----:B-1----:R-:W-:-:S05]  /*05e0*/  IMAD.SHL.U32 R8, R2, 0x4, RZ ;  /* 0x0000000402087824 */ /* 0x002fca00078e00ff */
[----:B------:R-:W1:Y:S01]  /*05f0*/  LDS R11, [R8+UR8] ;  /* 0x00000008080b7984 */ /* 0x000e620008000800 */
[----:B------:R-:W-:-:S05]  /*0600*/  IADD3 R2, P1, R8, UR16, RZ ;  /* 0x0000001008027c10 */ /* 0x000fca000ff3e0ff */
[----:B------:R-:W-:-:S05]  /*0610*/  IMAD.X R3, RZ, RZ, UR17, P1 ;  /* 0x00000011ff037e24 */ /* 0x000fca00088e06ff */
[----:B-1----:R4:W5:Y:S01]  /*0620*/  ATOMG.E.EXCH.STRONG.GPU PT, RZ, [R2], R11 ;  /* 0x0000000b02ff73a8 */ /* 0x00296200041ee100 */
[----:B------:R-:W-:-:S04]  /*0630*/  DEPBAR {5,4,3,2,1,0} ;  /* 0x0000003f0000791a */ /* 0x000fc80000000000 */
[----:B------:R4:W-:Y:S01]  /*0640*/  UTMACCTL.IV [UR16] ;  /* 0x00000000100079b9 */ /* 0x0009e20008000000 */
[----:B------:R-:W-:Y:S01]  /*0650*/  NOP ;  /* 0x0000000000007918 */ /* 0x000fe20000000000 */
.L_x_13:
[----:B------:R-:W-:Y:S05]  /*0660*/  @P0 BRA `(.L_x_14) ;  /* 0x00000000000c0947 */ /* 0x000fea0003800000 */
[----:B------:R0:W-:Y:S01]  /*0670*/  UTMACMDFLUSH ;  /* 0x00000000000079b7 */ /* 0x0001e20000000000 */
[----:B------:R-:W-:Y:S05]  /*0680*/  @P0 BRA `(.L_x_14) ;  /* 0x0000000000040947 */ /* 0x000fea0003800000 */
[----:B------:R-:W-:-:S04]  /*0690*/  DEPBAR.LE SB0, 0x0 ;  /* 0x000080000000791a */ /* 0x000fc80000000000 */
.L_x_14:
[----:B------:R-:W-:Y:S05]  /*06a0*/  WARPSYNC.ALL ;  /* 0x0000000000007948 */ /* 0x000fea0003800000 */
[----:B-----5:R-:W-:Y:S06]  /*06b0*/  BAR.SYNC.DEFER_BLOCKING 0x0 ;  /* 0x0000000000007b1d */ /* 0x020fec0000010000 */
[----:B------:R-:W-:Y:S02]  /*06c0*/  BSSY B1, `(.L_x_15) ;  /* 0x000000b000017945 */ /* 0x000fe40003800000 */
[----:B------:R-:W-:Y:S06]  /*06d0*/  BAR.SYNC.DEFER_BLOCKING 0x0 ;  /* 0x0000000000007b1d */ /* 0x000fec0000010000 */
[----:B------:R1:W-:Y:S01]  /*06e0*/  @!P0 STS [R5], RZ ;  /* 0x000000ff05008388 */ /* 0x0003e20000000800 */
[----:B------:R-:W-:Y:S01]  /*06f0*/  NOP ;  /* 0x0000000000007918 */ /* 0x000fe20000000000 */
[----:B------:R-:W-:Y:S05]  /*0700*/  @P2 BRA `(.L_x_16) ;  /* 0x0000000000182947 */ /* 0x000fea0003800000 */
[----:B-1234-:R-:W1:Y:S01]  /*0710*/  LDS R2, [UR8+0x8] ;  /* 0x00000808ff027984 */ /* 0x01ee620008000800 */
[----:B------:R-:W2:Y:S01]  /*0720*/  LDC.64 R10, c[0x0][0x218] ;  /* 0x00008600ff0a7b82 */ /* 0x000ea20000000a00 */
[----:B------:R-:W-:Y:S02]  /*0730*/  IMAD.MOV.U32 R3, RZ, RZ, 0x70 ;  /* 0x00000070ff037424 */ /* 0x000fe400078e00ff */
[----:B--2---:R2:W-:Y:S03]  /*0740*/  STS.64 [UR8], R10 ;  /* 0x0000000aff007988 */ /* 0x0045e60008000a08 */
[----:B-1----:R-:W-:-:S05]  /*0750*/  LOP3.LUT R2, R2, 0x10, R3, 0xd8, !PT ;  /* 0x0000001002027812 */ /* 0x002fca00078ed803 */
[----:B------:R2:W-:Y:S02]  /*0760*/  STS [UR8+0x8], R2 ;  /* 0x00000802ff007988 */ /* 0x0005e40008000808 */
.L_x_16:
[----:B----4-:R-:W-:Y:S05]  /*0770*/  BSYNC B1 ;  /* 0x0000000000017941 */ /* 0x010fea0003800000 */
.L_x_15:
[----:B------:R-:W-:Y:S04]  /*0780*/  BSSY B2, `(.L_x_17) ;  /* 0x000000f000027945 */ /* 0x000fe80003800000 */
[----:B------:R-:W-:Y:S04]  /*0790*/  BSSY B1, `(.L_x_18) ;  /* 0x000000c000017945 */ /* 0x000fe80003800000 */
[----:B------:R-:W-:Y:S05]  /*07a0*/  @P2 BRA `(.L_x_19) ;  /* 0x0000000000282947 */ /* 0x000fea0003800000 */
[----:B-123--:R-:W1:Y:S01]  /*07b0*/  LDS R2, [UR8+0x34] ;  /* 0x00003408ff027984 */ /* 0x00ee620008000800 */
[----:B------:R-:W-:Y:S01]  /*07c0*/  IMAD.MOV.U32 R3, RZ, RZ, 0x3f000000 ;  /* 0x3f000000ff037424 */ /* 0x000fe200078e00ff */
[----:B------:R-:W-:Y:S05]  /*07d0*/  @P2 BREAK B1 ;  /* 0x0000000000012942 */ /* 0x000fea0003800000 */
[----:B-1----:R-:W-:-:S05]  /*07e0*/  LOP3.LUT R2, R2, 0xff000000, R3, 0xb8, !PT ;  /* 0xff00000002027812 */ /* 0x002fca00078eb803 */
[----:B------:R1:W-:Y:S01]  /*07f0*/  STS [UR8+0x34], R2 ;  /* 0x00003402ff007988 */ /* 0x0003e20008000808 */
[----:B------:R-:W-:Y:S05]  /*0800*/  @P2 BRA `(.L_x_20) ;  /* 0x0000000000182947 */ /* 0x000fea0003800000 */
[----:B-1----:R-:W1:Y:S01]  /*0810*/  LDS R2, [UR8+0x38] ;  /* 0x00003808ff027984 */ /* 0x002e620008000800 */
[----:B------:R-:W-:-:S05]  /*0820*/  IMAD.MOV.U32 R3, RZ, RZ, 0xff ;  /* 0x000000ffff037424 */ /* 0x000fca00078e00ff */
[----:B-1----:R-:W-:-:S05]  /*0830*/  LOP3.LUT R2, R2, 0xff, R3, 0xb8, !PT ;  /* 0x000000ff02027812 */ /* 0x002fca00078eb803 */
[----:B------:R4:W-:Y:S02]  /*0840*/  STS [UR8+0x38], R2 ;  /* 0x00003802ff007988 */ /* 0x0009e40008000808 */
.L_x_19:
[----:B------:R-:W-:Y:S05]  /*0850*/  BSYNC B1 ;  /* 0x0000000000017941 */ /* 0x000fea0003800000 */
.L_x_18:
[----:B------:R1:W-:Y:S02]  /*0860*/  @!P2 STS [UR8+0x20], R6 ;  /* 0x00002006ff00a988 */ /* 0x0003e40008000808 */
.L_x_20:
[----:B------:R-:W-:Y:S05]  /*0870*/  BSYNC B2 ;  /* 0x0000000000027941 */ /* 0x000fea0003800000 */
.L_x_17:
[----:B------:R-:W-:Y:S05]  /*0880*/  WARPSYNC.ALL ;  /* 0x0000000000007948 */ /* 0x000fea0003800000 */
[----:B-1----:R-:W1:Y:S01]  /*0890*/  LDC R6, c[0x0][0x22c] ;  /* 0x00008b00ff067b82 */ /* 0x002e620000000800 */
[----:B------:R-:W-:Y:S01]  /*08a0*/  BSSY B2, `(.L_x_21) ;  /* 0x000000b000027945 */ /* 0x000fe20003800000 */
[----:B-1----:R-:W-:-:S03]  /*08b0*/  VIADD R6, R6, 0xffffffff ;  /* 0xffffffff06067836 */ /* 0x002fc60000000000 */
[----:B------:R-:W-:Y:S05]  /*08c0*/  @P2 BRA `(.L_x_22) ;  /* 0x0000000000202947 */ /* 0x000fea0003800000 */
[----:B--234-:R-:W1:Y:S01]  /*08d0*/  LDS R2, [UR8+0x1c] ;  /* 0x00001c08ff027984 */ /* 0x01ce620008000800 */
[----:B------:R-:W2:Y:S03]  /*08e0*/  LDC.64 R12, c[0x0][0x240] ;  /* 0x00009000ff0c7b82 */ /* 0x000ea60000000a00 */
[----:B------:R3:W-:Y:S01]  /*08f0*/  STS [UR8+0x24], R6 ;  /* 0x00002406ff007988 */ /* 0x0007e20008000808 */
[--C-:B--2---:R-:W-:Y:S02]  /*0900*/  SHF.R.U32.HI R11, RZ, 0x4, R13.reuse ;  /* 0x00000004ff0b7819 */ /* 0x104fe4000001160d */
[----:B------:R-:W-:-:S05]  /*0910*/  SHF.R.U64 R3, R12, 0x4, R13 ;  /* 0x000000040c037819 */ /* 0x000fca000000120d */
[----:B------:R3:W-:Y:S01]  /*0920*/  STS [UR8+0xc], R3 ;  /* 0x00000c03ff007988 */ /* 0x0007e20008000808 */
[----:B-1----:R-:W-:-:S05]  /*0930*/  LOP3.LUT R2, R2, 0xf, R11, 0xb8, !PT ;  /* 0x0000000f02027812 */ /* 0x002fca00078eb80b */
[----:B------:R3:W-:Y:S02]  /*0940*/  STS [UR8+0x1c], R2 ;  /* 0x00001c02ff007988 */ /* 0x0007e40008000808 */
.L_x_22:
[----:B------:R-:W-:Y:S05]  /*0950*/  BSYNC B2 ;  /* 0x0000000000027941 */ /* 0x000fea0003800000 */
.L_x_21:
[----:B------:R-:W-:Y:S04]  /*0960*/  BSSY B3, `(.L_x_23) ;  /* 0x000001d000037945 */ /* 0x000fe80003800000 */
[----:B------:R-:W-:Y:S04]  /*0970*/  BSSY B2, `(.L_x_24) ;  /* 0x0000018000027945 */ /* 0x000fe80003800000 */
[----:B------:R-:W-:Y:S05]  /*0980*/  @P2 BRA `(.L_x_25) ;  /* 0x00000000001c2947 */ /* 0x000fea0003800000 */
[----:B--234-:R-:W1:Y:S02]  /*0990*/  LDS R2, [UR8+0x34] ;  /* 0x00003408ff027984 */ /* 0x01ce640008000800 */
[----:B-1----:R-:W-:-:S05]  /*09a0*/  LOP3.LUT R2, R2, 0x7, RZ, 0xb8, !PT ;  /* 0x0000000702027812 */ /* 0x002fca00078eb8ff */
[----:B------:R1:W-:Y:S01]  /*09b0*/  STS [UR8+0x34], R2 ;  /* 0x00003402ff007988 */ /* 0x0003e20008000808 */
[----:B------:R-:W-:Y:S05]  /*09c0*/  @P2 BRA `(.L_x_26) ;  /* 0x00000000001c2947 */ /* 0x000fea0003800000 */
[----:B-1----:R-:W1:Y:S02]  /*09d0*/  LDS R2, [UR8+0x34] ;  /* 0x00003408ff027984 */ /* 0x002e640008000800 */
[----:B-1----:R-:W-:-:S05]  /*09e0*/  LOP3.LUT R2, R2, 0x38, RZ, 0xb8, !PT ;  /* 0x0000003802027812 */ /* 0x002fca00078eb8ff */
[----:B------:R1:W-:Y:S02]  /*09f0*/  STS [UR8+0x34], R2 ;  /* 0x00003402ff007988 */ /* 0x0003e40008000808 */
.L_x_25:
[----:B------:R-:W-:Y:S05]  /*0a00*/  @P2 BRA `(.L_x_27) ;  /* 0x00000000001c2947 */ /* 0x000fea0003800000 */
[----:B-1234-:R-:W1:Y:S02]  /*0a10*/  LDS R2, [UR8+0x8] ;  /* 0x00000808ff027984 */ /* 0x01ee640008000800 */
[----:B-1----:R-:W-:-:S05]  /*0a20*/  LOP3.LUT R2, R2, 0x780, RZ, 0xb8, !PT ;  /* 0x0000078002027812 */ /* 0x002fca00078eb8ff */
[----:B------:R2:W-:Y:S02]  /*0a30*/  STS [UR8+0x8], R2 ;  /* 0x00000802ff007988 */ /* 0x0005e40008000808 */
.L_x_26:
[----:B------:R-:W-:Y:S05]  /*0a40*/  @P2 BRA `(.L_x_28) ;  /* 0x0000000000282947 */ /* 0x000fea0003800000 */
[----:B-12---:R-:W1:Y:S02]  /*0a50*/  LDS R2, [UR8+0x8] ;  /* 0x00000808ff027984 */ /* 0x006e640008000800 */
[----:B-1----:R-:W-:-:S05]  /*0a60*/  LOP3.LUT R2, R2, 0x1800, RZ, 0xb8, !PT ;  /* 0x0000180002027812 */ /* 0x002fca00078eb8ff */
[----:B------:R1:W-:Y:S02]  /*0a70*/  STS [UR8+0x8], R2 ;  /* 0x00000802ff007988 */ /* 0x0003e40008000808 */
.L_x_27:
[----:B------:R-:W-:Y:S05]  /*0a80*/  @P2 BREAK B2 ;  /* 0x0000000000022942 */ /* 0x000fea0003800000 */
[----:B------:R-:W-:Y:S05]  /*0a90*/  @P2 BRA `(.L_x_29) ;  /* 0x0000000000242947 */ /* 0x000fea0003800000 */
[----:B-1234-:R-:W1:Y:S01]  /*0aa0*/  LDS R2, [UR8+0x8] ;  /* 0x00000808ff027984 */ /* 0x01ee620008000800 */
[----:B------:R-:W-:-:S05]  /*0ab0*/  IMAD.MOV.U32 R3, RZ, RZ, 0x6000 ;  /* 0x00006000ff037424 */ /* 0x000fca00078e00ff */
[----:B-1----:R-:W-:-:S04]  /*0ac0*/  LOP3.LUT R2, R2, 0x4000, R3, 0xd8, !PT ;  /* 0x0000400002027812 */ /* 0x002fc800078ed803 */
[----:B------:R-:W-:-:S05]  /*0ad0*/  LOP3.LUT R2, R2, 0x400000, RZ, 0xb8, !PT ;  /* 0x0040000002027812 */ /* 0x000fca00078eb8ff */
[----:B------:R3:W-:Y:S02]  /*0ae0*/  STS [UR8+0x8], R2 ;  /* 0x00000802ff007988 */ /* 0x0007e40008000808 */
.L_x_28:
[----:B------:R-:W-:Y:S05]  /*0af0*/  BSYNC B2 ;  /* 0x0000000000027941 */ /* 0x000fea0003800000 */
.L_x_24:
[----:B-123--:R-:W1:Y:S02]  /*0b00*/  @!P2 LDS R2, [UR8+0x8] ;  /* 0x00000808ff02a984 */ /* 0x00ee640008000800 */
[----:B-1----:R-:W-:-:S05]  /*0b10*/  @!P2 LOP3.LUT R2, R2, 0x8000, RZ, 0xb8, !PT ;  /* 0x000080000202a812 */ /* 0x002fca00078eb8ff */
[----:B------:R1:W-:Y:S02]  /*0b20*/  @!P2 STS [UR8+0x8], R2 ;  /* 0x00000802ff00a988 */ /* 0x0003e40008000808 */
.L_x_29:
[----:B------:R-:W-:Y:S05]  /*0b30*/  BSYNC B3 ;  /* 0x0000000000037941 */ /* 0x000fea0003800000 */
.L_x_23:
[----:B------:R-:W-:Y:S05]  /*0b40*/  WARPSYNC.ALL ;  /* 0x0000000000007948 */ /* 0x000fea0003800000 */
[----:B------:R-:W-:-:S04]  /*0b50*/  UIADD3 UR19, UR4, 0x80, URZ ;  /* 0x0000008004137890 */ /* 0x000fc8000fffe03f */
[----:B------:R-:W-:-:S04]  /*0b60*/  UIADD3 UR18, UP0, UR19, UR20, URZ ;  /* 0x0000001413127290 */ /* 0x000fc8000ff1e03f */
[----:B------:R-:W-:Y:S01]  /*0b70*/  ULEA.HI.X.SX32 UR19, UR19, UR21, 0x1, UP0 ;  /* 0x0000001513137291 */ /* 0x000fe200080f0e3f */
[----:B------:R-:W-:Y:S11]  /*0b80*/  @P0 BRA `(.L_x_30) ;  /* 0x0000000000280947 */ /* 0x000ff60003800000 */
[----:B-1234-:R-:W1:Y:S01]  /*0b90*/  S2R R2, SR_LANEID ;  /* 0x0000000000027919 */ /* 0x01ee620000000000 */
        /* <DEDUP_REMOVED lines=9> */
.L_x_30:
[----:B------:R-:W-:Y:S05]  /*0c30*/  @P0 BRA `(.L_x_31) ;  /* 0x00000000000c0947 */ /* 0x000fea0003800000 */
[----:B------:R0:W-:Y:S01]  /*0c40*/  UTMACMDFLUSH ;  /* 0x00000000000079b7 */ /* 0x0001e20000000000 */
[----:B------:R-:W-:Y:S05]  /*0c50*/  @P0 BRA `(.L_x_31) ;  /* 0x0000000000040947 */ /* 0x000fea0003800000 */
[----:B------:R-:W-:-:S04]  /*0c60*/  DEPBAR.LE SB0, 0x0 ;  /* 0x000080000000791a */ /* 0x000fc80000000000 */
.L_x_31:
        /* <DEDUP_REMOVED lines=13> */
.L_x_33:
[----:B-1----:R-:W-:Y:S05]  /*0d40*/  BSYNC B3 ;  /* 0x0000000000037941 */ /* 0x002fea0003800000 */
.L_x_32:
[----:B------:R-:W-:Y:S04]  /*0d50*/  BSSY B3, `(.L_x_34) ;  /* 0x0000033000037945 */ /* 0x000fe80003800000 */
[----:B------:R-:W-:Y:S04]  /*0d60*/  BSSY B4, `(.L_x_35) ;  /* 0x000002e000047945 */ /* 0x000fe80003800000 */
[----:B------:R-:W-:Y:S05]  /*0d70*/  @P2 BRA `(.L_x_36) ;  /* 0x0000000000242947 */ /* 0x000fea0003800000 */
[----:B--234-:R-:W1:Y:S01]  /*0d80*/  LDS R2, [UR8+0x34] ;  /* 0x00003408ff027984 */ /* 0x01ce620008000800 */
[----:B------:R-:W-:-:S05]  /*0d90*/  IMAD.MOV.U32 R3, RZ, RZ, 0x7f000000 ;  /* 0x7f000000ff037424 */ /* 0x000fca00078e00ff */
[----:B-1----:R-:W-:-:S05]  /*0da0*/  LOP3.LUT R2, R2, 0xff000000, R3, 0xb8, !PT ;  /* 0xff00000002027812 */ /* 0x002fca00078eb803 */
[----:B------:R1:W-:Y:S01]  /*0db0*/  STS [UR8+0x34], R2 ;  /* 0x00003402ff007988 */ /* 0x0003e20008000808 */
[----:B------:R-:W-:Y:S05]  /*0dc0*/  @P2 BRA `(.L_x_37) ;  /* 0x0000000000182947 */ /* 0x000fea0003800000 */
[----:B-1----:R-:W1:Y:S01]  /*0dd0*/  LDS R2, [UR8+0x38] ;  /* 0x00003808ff027984 */ /* 0x002e620008000800 */
[----:B------:R-:W-:-:S05]  /*0de0*/  IMAD.MOV.U32 R3, RZ, RZ, 0xff ;  /* 0x000000ffff037424 */ /* 0x000fca00078e00ff */
[----:B-1----:R-:W-:-:S05]  /*0df0*/  LOP3.LUT R2, R2, 0xff, R3, 0xb8, !PT ;  /* 0x000000ff02027812 */ /* 0x002fca00078eb803 */
[----:B------:R1:W-:Y:S02]  /*0e00*/  STS [UR8+0x38], R2 ;  /* 0x00003802ff007988 */ /* 0x0003e40008000808 */
.L_x_36:
[----:B------:R-:W-:Y:S05]  /*0e10*/  @P2 BRA `(.L_x_38) ;  /* 0x00000000000c2947 */ /* 0x000fea0003800000 */
[----:B------:R1:W-:Y:S02]  /*0e20*/  STS [UR8+0x20], R6 ;  /* 0x00002006ff007988 */ /* 0x0003e40008000808 */
.L_x_37:
[----:B------:R-:W-:Y:S05]  /*0e30*/  @P2 BRA `(.L_x_39) ;  /* 0x0000000000242947 */ /* 0x000fea0003800000 */
[----:B------:R1:W-:Y:S02]  /*0e40*/  STS [UR8+0x24], R7 ;  /* 0x00002407ff007988 */ /* 0x0003e40008000808 */
.L_x_38:
[----:B------:R-:W-:Y:S05]  /*0e50*/  @P2 BRA `(.L_x_40) ;  /* 0x00000000002c2947 */ /* 0x000fea0003800000 */
[----:B-1234-:R-:W1:Y:S01]  /*0e60*/  LDS R2, [UR8+0x1c] ;  /* 0x00001c08ff027984 */ /* 0x01ee620008000800 */
[----:B------:R-:W2:Y:S02]  /*0e70*/  LDC.64 R6, c[0x0][0x248] ;  /* 0x00009200ff067b82 */ /* 0x000ea40000000a00 */
[--C-:B--2---:R-:W-:Y:S02]  /*0e80*/  SHF.R.U32.HI R5, RZ, 0x4, R7.reuse ;  /* 0x00000004ff057819 */ /* 0x104fe40000011607 */
[----:B------:R-:W-:-:S05]  /*0e90*/  SHF.R.U64 R3, R6, 0x4, R7 ;  /* 0x0000000406037819 */ /* 0x000fca0000001207 */
[----:B------:R2:W-:Y:S01]  /*0ea0*/  STS [UR8+0xc], R3 ;  /* 0x00000c03ff007988 */ /* 0x0005e20008000808 */
[----:B-1----:R-:W-:-:S05]  /*0eb0*/  LOP3.LUT R2, R2, 0xf, R5, 0xb8, !PT ;  /* 0x0000000f02027812 */ /* 0x002fca00078eb805 */
[----:B------:R2:W-:Y:S02]  /*0ec0*/  STS [UR8+0x1c], R2 ;  /* 0x00001c02ff007988 */ /* 0x0005e40008000808 */
.L_x_39:
[----:B------:R-:W-:Y:S05]  /*0ed0*/  @P2 BRA `(.L_x_41) ;  /* 0x00000000001c2947 */ /* 0x000fea0003800000 */
[----:B-1234-:R-:W1:Y:S02]  /*0ee0*/  LDS R2, [UR8+0x34] ;  /* 0x00003408ff027984 */ /* 0x01ee640008000800 */
[----:B-1----:R-:W-:-:S05]  /*0ef0*/  LOP3.LUT R2, R2, 0x7, RZ, 0xb8, !PT ;  /* 0x0000000702027812 */ /* 0x002fca00078eb8ff */
[----:B------:R1:W-:Y:S02]  /*0f00*/  STS [UR8+0x34], R2 ;  /* 0x00003402ff007988 */ /* 0x0003e40008000808 */
.L_x_40:
[----:B------:R-:W-:Y:S05]  /*0f10*/  @P2 BRA `(.L_x_42) ;  /* 0x00000000001c2947 */ /* 0x000fea0003800000 */
[----:B-1234-:R-:W1:Y:S02]  /*0f20*/  LDS R2, [UR8+0x34] ;  /* 0x00003408ff027984 */ /* 0x01ee640008000800 */
[----:B-1----:R-:W-:-:S05]  /*0f30*/  LOP3.LUT R2, R2, 0x38, RZ, 0xb8, !PT ;  /* 0x0000003802027812 */ /* 0x002fca00078eb8ff */
[----:B------:R1:W-:Y:S02]  /*0f40*/  STS [UR8+0x34], R2 ;  /* 0x00003402ff007988 */ /* 0x0003e40008000808 */
.L_x_41:
[----:B------:R-:W-:Y:S05]  /*0f50*/  @P2 BRA `(.L_x_43) ;  /* 0x00000000001c2947 */ /* 0x000fea0003800000 */
[----:B-1234-:R-:W1:Y:S02]  /*0f60*/  LDS R2, [UR8+0x8] ;  /* 0x00000808ff027984 */ /* 0x01ee640008000800 */
[----:B-1----:R-:W-:-:S05]  /*0f70*/  LOP3.LUT R2, R2, 0x780, RZ, 0xb8, !PT ;  /* 0x0000078002027812 */ /* 0x002fca00078eb8ff */
[----:B------:R1:W-:Y:S02]  /*0f80*/  STS [UR8+0x8], R2 ;  /* 0x00000802ff007988 */ /* 0x0003e40008000808 */
.L_x_42:
[----:B------:R-:W-:Y:S05]  /*0f90*/  @P2 BRA `(.L_x_44) ;  /* 0x0000000000282947 */ /* 0x000fea0003800000 */
[----:B-1234-:R-:W1:Y:S02]  /*0fa0*/  LDS R2, [UR8+0x8] ;  /* 0x00000808ff027984 */ /* 0x01ee640008000800 */
[----:B-1----:R-:W-:-:S05]  /*0fb0*/  LOP3.LUT R2, R2, 0x1800, RZ, 0xb8, !PT ;  /* 0x0000180002027812 */ /* 0x002fca00078eb8ff */
[----:B------:R1:W-:Y:S02]  /*0fc0*/  STS [UR8+0x8], R2 ;  /* 0x00000802ff007988 */ /* 0x0003e40008000808 */
.L_x_43:
[----:B------:R-:W-:Y:S05]  /*0fd0*/  @P2 BREAK B4 ;  /* 0x0000000000042942 */ /* 0x000fea0003800000 */
[----:B------:R-:W-:Y:S05]  /*0fe0*/  @P2 BRA `(.L_x_45) ;  /* 0x0000000000242947 */ /* 0x000fea0003800000 */
[----:B-1234-:R-:W1:Y:S01]  /*0ff0*/  LDS R2, [UR8+0x8] ;  /* 0x00000808ff027984 */ /* 0x01ee620008000800 */
[----:B------:R-:W-:-:S05]  /*1000*/  IMAD.MOV.U32 R3, RZ, RZ, 0x6000 ;  /* 0x00006000ff037424 */ /* 0x000fca00078e00ff */
[----:B-1----:R-:W-:-:S04]  /*1010*/  LOP3.LUT R2, R2, 0x6000, R3, 0xd8, !PT ;  /* 0x0000600002027812 */ /* 0x002fc800078ed803 */
[----:B------:R-:W-:-:S05]  /*1020*/  LOP3.LUT R2, R2, 0x400000, RZ, 0xb8, !PT ;  /* 0x0040000002027812 */ /* 0x000fca00078eb8ff */
[----:B------:R1:W-:Y:S02]  /*1030*/  STS [UR8+0x8], R2 ;  /* 0x00000802ff007988 */ /* 0x0003e40008000808 */
.L_x_44:
[----:B------:R-:W-:Y:S05]  /*1040*/  BSYNC B4 ;  /* 0x0000000000047941 */ /* 0x000fea0003800000 */
.L_x_35:
[----:B-1234-:R-:W1:Y:S02]  /*1050*/  @!P2 LDS R2, [UR8+0x8] ;  /* 0x00000808ff02a984 */ /* 0x01ee640008000800 */
[----:B-1----:R-:W-:-:S05]  /*1060*/  @!P2 LOP3.LUT R2, R2, 0x8000, RZ, 0xb8, !PT ;  /* 0x000080000202a812 */ /* 0x002fca00078eb8ff */
[----:B------:R1:W-:Y:S02]  /*1070*/  @!P2 STS [UR8+0x8], R2 ;  /* 0x00000802ff00a988 */ /* 0x0003e40008000808 */
.L_x_45:
[----:B------:R-:W-:Y:S05]  /*1080*/  BSYNC B3 ;  /* 0x0000000000037941 */ /* 0x000fea0003800000 */
.L_x_34:
        /* <DEDUP_REMOVED lines=15> */
.L_x_46:
[----:B------:R-:W-:Y:S05]  /*1180*/  @P0 BRA `(.L_x_47) ;  /* 0x00000000000c0947 */ /* 0x000fea0003800000 */
[----:B------:R0:W-:Y:S01]  /*1190*/  UTMACMDFLUSH ;  /* 0x00000000000079b7 */ /* 0x0001e20000000000 */
[----:B------:R-:W-:Y:S05]  /*11a0*/  @P0 BRA `(.L_x_47) ;  /* 0x0000000000040947 */ /* 0x000fea0003800000 */
[----:B------:R-:W-:-:S04]  /*11b0*/  DEPBAR.LE SB0, 0x0 ;  /* 0x000080000000791a */ /* 0x000fc80000000000 */
.L_x_47:
[----:B------:R-:W-:Y:S05]  /*11c0*/  WARPSYNC.ALL ;  /* 0x0000000000007948 */ /* 0x000fea0003800000 */
[----:B-----5:R-:W-:Y:S01]  /*11d0*/  BAR.SYNC.DEFER_BLOCKING 0x0 ;  /* 0x0000000000007b1d */ /* 0x020fe20000010000 */
[----:B------:R-:W-:Y:S01]  /*11e0*/  ISETP.GT.AND P0, PT, R14, RZ, PT ;  /* 0x000000ff0e00720c */ /* 0x000fe20003f04270 */
[----:B------:R-:W-:Y:S02]  /*11f0*/  USHF.L.U32 UR27, UR9, 0x8, URZ ;  /* 0x00000008091b7899 */ /* 0x000fe4000800063f */
[----:B------:R-:W-:Y:S02]  /*1200*/  USHF.L.U32 UR11, UR7, 0x8, URZ ;  /* 0x00000008070b7899 */ /* 0x000fe4000800063f */
[----:B------:R-:W-:Y:S01]  /*1210*/  VOTEU.ALL UP0, P2 ;  /* 0x00000000003f7886 */ /* 0x000fe20001000000 */
[----:B------:R-:W-:-:S04]  /*1220*/  UMOV UR4, 0x1 ;  /* 0x0000000100047882 */ /* 0x000fc80000000000 */
[----:B------:R-:W-:-:S04]  /*1230*/  @!UP0 UIADD3 UR4, -UR4, 0x100000, URZ ;  /* 0x0010000004048890 */ /* 0x000fc8000fffe13f */
[----:B------:R-:W-:Y:S02]  /*1240*/  @!UP0 USHF.L.U32 UR5, UR4, 0xb, URZ ;  /* 0x0000000b04058899 */ /* 0x000fe4000800063f */
[----:B------:R-:W-:Y:S01]  /*1250*/  @!UP0 USHF.L.U32 UR4, UR4, 0x1, URZ ;  /* 0x0000000104048899 */ /* 0x000fe2000800063f */
[----:B------:R-:W-:Y:S01]  /*1260*/  VOTEU.ALL UP0, P2 ;  /* 0x00000000003f7886 */ /* 0x000fe20001000000 */
[----:B------:R-:W2:Y:S10]  /*1270*/  FENCE.VIEW.ASYNC.S ;  /* 0x00000000000073c6 */ /* 0x000eb40000000000 */
[----:B--2---:R2:W1:Y:S01]  /*1280*/  @!UP0 SYNCS.EXCH.64 URZ, [UR8+0x8000], UR4 ;  /* 0x00800004083f85b2 */ /* 0x0044620008000100 */
[----:B------:R-:W-:Y:S05]  /*1290*/  @P0 BRA `(.L_x_48) ;  /* 0x0000000c00080947 */ /* 0x000fea0003800000 */
[----:B------:R2:W-:Y:S01]  /*12a0*/  STL [R1], RZ ;  /* 0x000000ff01007387 */ /* 0x0005e20000100800 */
[----:B-1-3--:R-:W-:Y:S02]  /*12b0*/  SHF.R.U32.HI R3, RZ, 0x5, R9 ;  /* 0x00000005ff037819 */ /* 0x00afe40000011609 */
[----:B------:R-:W-:Y:S02]  /*12c0*/  CS2R R24, SRZ ;  /* 0x0000000000187805 */ /* 0x000fe4000001ff00 */
[----:B------:R-:W-:Y:S01]  /*12d0*/  CS2R R26, SRZ ;  /* 0x00000000001a7805 */ /* 0x000fe2000001ff00 */
[----:B------:R2:W-:Y:S01]  /*12e0*/  STL [R1+0x4], RZ ;  /* 0x000004ff01007387 */ /* 0x0005e20000100800 */
[----:B------:R-:W-:Y:S02]  /*12f0*/  CS2R R28, SRZ ;  /* 0x00000000001c7805 */ /* 0x000fe4000001ff00 */
[----:B------:R-:W-:Y:S02]  /*1300*/  CS2R R30, SRZ ;  /* 0x00000000001e7805 */ /* 0x000fe4000001ff00 */
[----:B------:R-:W-:Y:S01]  /*1310*/  CS2R R32, SRZ ;  /* 0x0000000000207805 */ /* 0x000fe2000001ff00 */
[----:B------:R2:W-:Y:S01]  /*1320*/  STL [R1+0x8], RZ ;  /* 0x000008ff01007387 */ /* 0x0005e20000100800 */
[----:B------:R-:W-:-:S02]  /*1330*/  CS2R R34, SRZ ;  /* 0x0000000000227805 */ /* 0x000fc4000001ff00 */
        /* <DEDUP_REMOVED lines=76> */
[----:B------:R-:W-:Y:S01]  /*1800*/  CS2R R150, SRZ ;  /* 0x0000000000967805 */ /* 0x000fe2000001ff00 */
[----:B------:R2:W-:Y:S04]  /*1810*/  STL [R1+0x58], RZ ;  /* 0x000058ff01007387 */ /* 0x0005e80000100800 */
        /* <DEDUP_REMOVED lines=104> */
[----:B------:R2:W-:Y:S01]  /*1ea0*/  STL [R1+0x1fc], RZ ;  /* 0x0001fcff01007387 */ /* 0x0005e20000100800 */
[----:B------:R-:W-:Y:S05]  /*1eb0*/  BRA `(.L_x_49) ;  /* 0x0000001800907947 */ /* 0x000fea0003800000 */
.L_x_48:
[----:B------:R4:W-:Y:S01]  /*1ec0*/  STL [R1], RZ ;  /* 0x000000ff01007387 */ /* 0x0009e20000100800 */
[----:B--2---:R-:W-:Y:S01]  /*1ed0*/  UIADD3 UR4, UR8, 0x4000, URZ ;  /* 0x0000400008047890 */ /* 0x004fe2000fffe03f */
[----:B-1-3--:R-:W-:Y:S02]  /*1ee0*/  SHF.R.U32.HI R3, RZ, 0x5, R9 ;  /* 0x00000005ff037819 */ /* 0x00afe40000011609 */
[----:B------:R-:W-:Y:S01]  /*1ef0*/  CS2R R24, SRZ ;  /* 0x0000000000187805 */ /* 0x000fe2000001ff00 */
[----:B------:R4:W-:Y:S01]  /*1f00*/  STL [R1+0x4], RZ ;  /* 0x000004ff01007387 */ /* 0x0009e20000100800 */
[----:B------:R-:W-:Y:S01]  /*1f10*/  USHF.R.U32.HI UR4, URZ, 0x4, UR4 ;  /* 0x000000043f047899 */ /* 0x000fe20008011604 */
[----:B------:R-:W-:Y:S02]  /*1f20*/  CS2R R26, SRZ ;  /* 0x00000000001a7805 */ /* 0x000fe4000001ff00 */
[----:B------:R-:W-:Y:S01]  /*1f30*/  CS2R R28, SRZ ;  /* 0x00000000001c7805 */ /* 0x000fe2000001ff00 */
[----:B------:R4:W-:Y:S01]  /*1f40*/  STL [R1+0x8], RZ ;  /* 0x000008ff01007387 */ /* 0x0009e20000100800 */
[----:B------:R-:W-:Y:S01]  /*1f50*/  USGXT.U32 UR4, UR4, 0xe ;  /* 0x0000000e0404789a */ /* 0x000fe20008000000 */
[----:B------:R-:W-:-:S02]  /*1f60*/  CS2R R30, SRZ ;  /* 0x00000000001e7805 */ /* 0x000fc4000001ff00 */
[----:B------:R-:W-:Y:S01]  /*1f70*/  CS2R R32, SRZ ;  /* 0x0000000000207805 */ /* 0x000fe2000001ff00 */
[----:B------:R4:W-:Y:S01]  /*1f80*/  STL [R1+0xc], RZ ;  /* 0x00000cff01007387 */ /* 0x0009e20000100800 */
[----:B------:R-:W-:Y:S02]  /*1f90*/  CS2R R34, SRZ ;  /* 0x0000000000227805 */ /* 0x000fe4000001ff00 */
[----:B------:R-:W-:Y:S02]  /*1fa0*/  CS2R R36, SRZ ;  /* 0x0000000000247805 */ /* 0x000fe4000001ff00 */
[----:B------:R-:W-:Y:S01]  /*1fb0*/  CS2R R38, SRZ ;  /* 0x0000000000267805 */ /* 0x000fe2000001ff00 */
[----:B------:R4:W-:Y:S01]  /*1fc0*/  STL [R1+0x10], RZ ;  /* 0x000010ff01007387 */ /* 0x0009e20000100800 */
[----:B------:R-:W-:Y:S02]  /*1fd0*/  CS2R R40, SRZ ;  /* 0x0000000000287805 */ /* 0x000fe4000001ff00 */
        /* <DEDUP_REMOVED lines=72> */
[----:B------:R-:W-:Y:S01]  /*2460*/  CS2R R150, SRZ ;  /* 0x0000000000967805 */ /* 0x000fe2000001ff00 */
[----:B------:R-:W-:Y:S01]  /*2470*/  UMOV UR6, 0xfffffffe ;  /* 0xfffffffe00067882 */ /* 0x000fe20000000000 */
[----:B------:R4:W-:Y:S01]  /*2480*/  STL [R1+0x5c], RZ ;  /* 0x00005cff01007387 */ /* 0x0009e20000100800 */
[----:B------:R-:W-:Y:S01]  /*2490*/  UMOV UR7, 0x7fffffdf ;  /* 0x7fffffdf00077882 */ /* 0x000fe20000000000 */
[----:B------:R-:W-:Y:S01]  /*24a0*/  UMOV UR5, URZ ;  /* 0x0000003f00057c82 */ /* 0x000fe20008000000 */
[----:B------:R-:W-:Y:S01]  /*24b0*/  UMOV UR10, URZ ;  /* 0x0000003f000a7c82 */ /* 0x000fe20008000000 */
[----:B------:R4:W-:Y:S01]  /*24c0*/  STL [R1+0x60], RZ ;  /* 0x000060ff01007387 */ /* 0x0009e20000100800 */
[----:B------:R-:W-:-:S02]  /*24d0*/  UIADD3.64 UR6, UR4, -UR6, URZ ;  /* 0x8000000604067297 */ /* 0x000fc4000fffe03f */
[----:B------:R-:W-:Y:S01]  /*24e0*/  UMOV UR14, UR4 ;  /* 0x00000004000e7c82 */ /* 0x000fe20008000000 */
[----:B------:R4:W-:Y:S01]  /*24f0*/  STL [R1+0x64], RZ ;  /* 0x000064ff01007387 */ /* 0x0009e20000100800 */
[----:B------:R-:W-:-:S03]  /*2500*/  UMOV UR15, 0x80000020 ;  /* 0x80000020000f7882 */ /* 0x000fc60000000000 */
        /* <DEDUP_REMOVED lines=101> */
[----:B------:R4:W-:Y:S02]  /*2b60*/  STL [R1+0x1fc], RZ ;  /* 0x0001fcff01007387 */ /* 0x0009e40000100800 */
.L_x_51:
[----:B------:R-:W-:Y:S01]  /*2b70*/  BAR.SYNC.DEFER_BLOCKING 0x0 ;  /* 0x0000000000007b1d */ /* 0x000fe20000010000 */
[----:B----4-:R-:W-:Y:S01]  /*2b80*/  @!P2 IMAD.MOV.U32 R2, RZ, RZ, 0x8000 ;  /* 0x00008000ff02a424 */ /* 0x010fe200078e00ff */
[----:B------:R-:W-:Y:S02]  /*2b90*/  ELECT P1, URZ, PT ;  /* 0x00000000003f782f */ /* 0x000fe40003820000 */
[----:B------:R-:W-:Y:S02]  /*2ba0*/  ELECT P0, URZ, PT ;  /* 0x00000000003f782f */ /* 0x000fe40003800000 */
[C---:B------:R-:W-:Y:S01]  /*2bb0*/  ISETP.LT.U32.AND P1, PT, R4.reuse, 0x20, P1 ;  /* 0x000000200400780c */ /* 0x040fe20000f21070 */
[----:B------:R-:W-:Y:S01]  /*2bc0*/  UMOV UR26, UR10 ;  /* 0x0000000a001a7c82 */ /* 0x000fe20008000000 */
[----:B------:R-:W-:-:S11]  /*2bd0*/  ISETP.LT.U32.AND P0, PT, R4, 0x20, P0 ;  /* 0x000000200400780c */ /* 0x000fd60000701070 */
[----:B------:R-:W-:Y:S01]  /*2be0*/  VOTEU.ANY UP0, P1 ;  /* 0x00000000003f7886 */ /* 0x000fe20000800100 */
[----:B------:R-:W-:Y:S01]  /*2bf0*/  VOTEU.ANY UP2, P1 ;  /* 0x00000000003f7886 */ /* 0x000fe20000840100 */
[----:B------:R-:W-:Y:S01]  /*2c00*/  VOTEU.ANY UP1, P0 ;  /* 0x00000000003f7886 */ /* 0x000fe20000020100 */
[----:B------:R-:W-:Y:S01]  /*2c10*/  VOTEU.ANY UP3, P0 ;  /* 0x00000000003f7886 */ /* 0x000fe20000060100 */
[----:B------:R1:W-:Y:S01]  /*2c20*/  @!P2 SYNCS.ARRIVE.TRANS64 RZ, [UR8+0x8000], R2 ;  /* 0x00800002ffffa9a7 */ /* 0x0003e20008000008 */
[----:B------:R2:W-:Y:S06]  /*2c30*/  MEMBAR.ALL.CTA ;  /* 0x0000000000007992 */ /* 0x0005ec0000008000 */
[----:B--2---:R-:W2:Y:S01]  /*2c40*/  FENCE.VIEW.ASYNC.S ;  /* 0x00000000000073c6 */ /* 0x004ea20000000000 */
[----:B------:R-:W-:Y:S01]  /*2c50*/  @UP0 UIADD3 UR9, UR8, 0x8000, URZ ;  /* 0x0000800008090890 */ /* 0x000fe2000fffe03f */
[----:B------:R-:W-:Y:S01]  /*2c60*/  @UP0 UMOV UR4, UR16 ;  /* 0x0000001000040c82 */ /* 0x000fe20008000000 */
[----:B------:R-:W-:Y:S01]  /*2c70*/  @UP0 UMOV UR5, UR17 ;  /* 0x0000001100050c82 */ /* 0x000fe20008000000 */
[----:B------:R-:W-:-:S02]  /*2c80*/  @UP1 UIADD3 UR24, UR8, 0x4000, URZ ;  /* 0x0000400008181890 */ /* 0x000fc4000fffe03f */
[----:B------:R-:W-:Y:S01]  /*2c90*/  @UP1 UIADD3 UR25, UR8, 0x8000, URZ ;  /* 0x0000800008191890 */ /* 0x000fe2000fffe03f */
[----:B-1----:R-:W-:Y:S01]  /*2ca0*/  SHF.L.U32 R2, R0, 0x1f, RZ ;  /* 0x0000001f00027819 */ /* 0x002fe200000006ff */
[----:B------:R-:W-:Y:S01]  /*2cb0*/  @UP1 UMOV UR12, UR18 ;  /* 0x00000012000c1c82 */ /* 0x000fe20008000000 */
[----:B------:R-:W-:Y:S01]  /*2cc0*/  @UP1 UMOV UR13, UR19 ;  /* 0x00000013000d1c82 */ /* 0x000fe20008000000 */
[----:B--2---:R-:W-:Y:S06]  /*2cd0*/  BAR.SYNC.DEFER_BLOCKING 0x0 ;  /* 0x0000000000007b1d */ /* 0x004fec0000010000 */
[----:B------:R1:W-:Y:S02]  /*2ce0*/  @UP2 UTMALDG.2D [UR8], [UR4] ;  /* 0x00000008040025b4 */ /* 0x0003e40008008000 */
[----:B------:R-:W-:Y:S06]  /*2cf0*/  BAR.SYNC.DEFER_BLOCKING 0x0 ;  /* 0x0000000000007b1d */ /* 0x000fec0000010000 */
[----:B------:R1:W-:Y:S02]  /*2d00*/  @UP3 UTMALDG.2D [UR24], [UR12] ;  /* 0x000000180c0035b4 */ /* 0x0003e40008008000 */
[----:B------:R-:W-:Y:S06]  /*2d10*/  BAR.SYNC.DEFER_BLOCKING 0x0 ;  /* 0x0000000000007b1d */ /* 0x000fec0000010000 */
[----:B------:R-:W2:Y:S02]  /*2d20*/  SYNCS.PHASECHK.TRANS64.TRYWAIT P0, [UR8+0x8000], R2 ;  /* 0x00800002ff0075a7 */ /* 0x000ea40008000148 */
[----:B-12---:R-:W-:Y:S05]  /*2d30*/  @!P0 BRA `(.L_x_50) ;  /* 0x0000002400b48947 */ /* 0x006fea0003800000 */
.L_x_52:
[----:B------:R-:W-:Y:S04]  /*2d40*/  STL.64 [R1+0x268], R150 ;  /* 0x0002689601007387 */ /* 0x000fe80000100a00 */
        /* <DEDUP_REMOVED lines=12> */
[----:B------:R1:W-:Y:S04]  /*2e10*/  STL.64 [R1+0x200], R124 ;  /* 0x0002007c01007387 */ /* 0x0003e80000100a00 */
[----:B-1----:R-:W2:Y:S04]  /*2e20*/  LDL.LU.64 R124, [R1] ;  /* 0x00000000017c7983 */ /* 0x002ea80000300a00 */
[----:B------:R-:W2:Y:S04]  /*2e30*/  LDL.LU.64 R126, [R1+0x8] ;  /* 0x00000800017e7983 */ /* 0x000ea80000300a00 */
        /* <DEDUP_REMOVED lines=61> */
[----:B------:R-:W2:Y:S01]  /*3210*/  LDL.LU.64 R250, [R1+0x1f8] ;  /* 0x0001f80001fa7983 */ /* 0x000ea20000300a00 */
[----:B------:R-:W-:-:S03]  /*3220*/  UMOV UR13, 0x80000020 ;  /* 0x80000020000d7882 */ /* 0x000fc60000000000 */
[----:B------:R-:W1:Y:S02]  /*3230*/  SHFL.IDX PT, R2, R3, RZ, 0x1f ;  /* 0x00001fff03027589 */ /* 0x000e6400000e0000 */
[----:B-1----:R-:W-:Y:S02]  /*3240*/  R2UR UR4, R2 ;  /* 0x00000000020472ca */ /* 0x002fe400000e0000 */
[----:B------:R-:W1:Y:S11]  /*3250*/  LDC R2, c[0x0][0x230] ;  /* 0x00008c00ff027b82 */ /* 0x000e760000000800 */
[----:B------:R-:W-:-:S04]  /*3260*/  USHF.L.U32 UR4, UR4, 0x6, URZ ;  /* 0x0000000604047899 */ /* 0x000fc8000800063f */
[----:B------:R-:W-:-:S04]  /*3270*/  ULOP3.LUT UR4, UR4, 0x100, URZ, 0xc0, !UPT ;  /* 0x0000010004047892 */ /* 0x000fc8000f8ec03f */
[----:B------:R-:W-:-:S04]  /*3280*/  ULEA.HI UR4, UR8, UR4, URZ, 0x1c ;  /* 0x0000000408047291 */ /* 0x000fc8000f8fe03f */
[----:B------:R-:W-:-:S03]  /*3290*/  ULOP3.LUT UR12, UR4, 0x3fff, URZ, 0xc0, !UPT ;  /* 0x00003fff040c7892 */ /* 0x000fc6000f8ec03f */
[----:B------:R-:W-:Y:S01]  /*32a0*/  UMOV UR4, URZ ;  /* 0x0000003f00047c82 */ /* 0x000fe20008000000 */
[----:B--2---:R-:W-:-:S06]  /*32b0*/  WARPGROUP.ARRIVE ;  /* 0x00000000000079c5 */ /* 0x004fcc0000000000 */
[----:B------:R-:W-:Y:S01]  /*32c0*/  QGMMA.64x256x32.F32.E4M3.E4M3 R124, gdesc[UR12], R124, gsb0 ;  /* 0x03e000000c7c79f3 */ /* 0x000fe2000800087c */
[----:B------:R-:W-:-:S04]  /*32d0*/  UIADD3 UR12, UP0, UR12, 0x2, URZ ;  /* 0x000000020c0c7890 */ /* 0x000fc8000ff1e03f */
[----:B------:R-:W-:-:S03]  /*32e0*/  UIADD3.X UR5, UR4, -0x7fffffe0, URZ, UP0, !UPT ;  /* 0x8000002004057890 */ /* 0x000fc600087fe43f */
[----:B------:R-:W-:Y:S01]  /*32f0*/  UMOV UR4, UR12 ;  /* 0x0000000c00047c82 */ /* 0x000fe20008000000 */
[----:B------:R-:W-:Y:S02]  /*3300*/  WARPGROUP.DEPBAR.LE gsb0, 0x0 ;  /* 0x00008000000079c5 */ /* 0x000fe40000010000 */
[----:B------:R-:W-:-:S15]  /*3310*/  WARPGROUP.ARRIVE ;  /* 0x00000000000079c5 */ /* 0x000fde0000000000 */
[----:B------:R-:W-:-:S02]  /*3320*/  NOP ;  /* 0x0000000000007918 */ /* 0x000fc40000000000 */
[----:B------:R-:W-:Y:S03]  /*3330*/  QGMMA.64x256x32.F32.E4M3.E4M3 R124, gdesc[UR4], R124, gsb0 ;  /* 0x03e00000047c79f3 */ /* 0x000fe6000800087c */
[----:B------:R-:W-:Y:S02]  /*3340*/  WARPGROUP.DEPBAR.LE gsb0, 0x0 ;  /* 0x00008000000079c5 */ /* 0x000fe40000010000 */
[----:B------:R-:W-:Y:S04]  /*3350*/  STL.64 [R1], R124 ;  /* 0x0000007c01007387 */ /* 0x000fe80000100a00 */
        /* <DEDUP_REMOVED lines=63> */
[----:B--2---:R-:W2:Y:S04]  /*3750*/  LDL.LU.64 R150, [R1+0x268] ;  /* 0x0002680001967983 */ /* 0x004ea80000300a00 */
        /* <DEDUP_REMOVED lines=13> */
[----:B------:R-:W-:Y:S01]  /*3830*/  UIADD3.64 UR12, UR4, 0x1fe, URZ ;  /* 0x000001fe040c7897 */ /* 0x000fe2000fffe03f */
[----:B------:R-:W-:Y:S01]  /*3840*/  LOP3.LUT R0, R0, 0x1, RZ, 0x3c, !PT ;  /* 0x0000000100007812 */ /* 0x000fe200078e3cff */
[----:B------:R-:W-:-:S02]  /*3850*/  UIADD3.64 UR4, UR4, 0x200, URZ ;  /* 0x0000020004047897 */ /* 0x000fc4000fffe03f */
[----:B------:R-:W-:-:S06]  /*3860*/  UIADD3 UR10, UR10, 0x40, URZ ;  /* 0x000000400a0a7890 */ /* 0x000fcc000fffe03f */
[----:B-1----:R-:W-:Y:S01]  /*3870*/  ISETP.LE.AND P0, PT, R2, UR10, PT ;  /* 0x0000000a02007c0c */ /* 0x002fe2000bf03270 */
[----:B--2---:R-:W-:-:S06]  /*3880*/  WARPGROUP.ARRIVE ;  /* 0x00000000000079c5 */ /* 0x004fcc0000000000 */
[----:B------:R-:W-:Y:S03]  /*3890*/  QGMMA.64x256x32.F32.E4M3.E4M3 R24, gdesc[UR12], R24, gsb0 ;  /* 0x03e000000c1879f3 */ /* 0x000fe60008000818 */
[----:B------:R-:W-:Y:S02]  /*38a0*/  WARPGROUP.DEPBAR.LE gsb0, 0x0 ;  /* 0x00008000000079c5 */ /* 0x000fe40000010000 */
[----:B------:R-:W-:-:S15]  /*38b0*/  WARPGROUP.ARRIVE ;  /* 0x00000000000079c5 */ /* 0x000fde0000000000 */
[----:B------:R-:W-:-:S08]  /*38c0*/  NOP ;  /* 0x0000000000007918 */ /* 0x000fd00000000000 */
[----:B------:R-:W-:Y:S03]  /*38d0*/  QGMMA.64x256x32.F32.E4M3.E4M3 R24, gdesc[UR4], R24, gsb0 ;  /* 0x03e00000041879f3 */ /* 0x000fe60008000818 */
[----:B------:R-:W-:Y:S02]  /*38e0*/  WARPGROUP.DEPBAR.LE gsb0, 0x0 ;  /* 0x00008000000079c5 */ /* 0x000fe40000010000 */
[----:B---3--:R-:W-:Y:S05]  /*38f0*/  @!P0 BRA `(.L_x_51) ;  /* 0xfffffff0009c8947 */ /* 0x008fea000383ffff */
.L_x_49:
[----:B------:R1:W-:Y:S04]  /*3900*/  STL [R1+0x210], R148 ;  /* 0x0002109401007387 */ /* 0x0003e80000100800 */
[----:B------:R-:W3:Y:S01]  /*3910*/  LDL.LU R7, [R1+0x4] ;  /* 0x0000040001077983 */ /* 0x000ee20000300800 */
[----:B------:R-:W-:Y:S06]  /*3920*/  BAR.SYNC.DEFER_BLOCKING 0x0 ;  /* 0x0000000000007b1d */ /* 0x000fec0000010000 */
[----:B-1----:R-:W3:Y:S04]  /*3930*/  LDL.LU R148, [R1] ;  /* 0x0000000001947983 */ /* 0x002ee80000300800 */
[----:B------:R1:W-:Y:S04]  /*3940*/  STL [R1+0x20c], R149 ;  /* 0x00020c9501007387 */ /* 0x0003e80000100800 */
[----:B-1----:R-:W5:Y:S01]  /*3950*/  LDL.LU R149, [R1+0x8] ;  /* 0x0000080001957983 */ /* 0x002f620000300800 */
[----:B------:R-:W1:Y:S03]  /*3960*/  @!P2 SYNCS.CCTL.IV [UR8+0x8000] ;  /* 0x00800000ff00a9b1 */ /* 0x000e660008000008 */
[----:B------:R-:W5:Y:S04]  /*3970*/  LDL.LU R5, [R1+0xc] ;  /* 0x00000c0001057983 */ /* 0x000f680000300800 */
[----:B------:R4:W-:Y:S04]  /*3980*/  STL [R1+0x208], R3 ;  /* 0x0002080301007387 */ /* 0x0009e80000100800 */
[----:B----4-:R-:W4:Y:S04]  /*3990*/  LDL.LU R3, [R1+0x10] ;  /* 0x0000100001037983 */ /* 0x010f280000300800 */
[----:B------:R-:W4:Y:S04]  /*39a0*/  LDL.LU R0, [R1+0x14] ;  /* 0x0000140001007983 */ /* 0x000f280000300800 */
[----:B------:R2:W-:Y:S04]  /*39b0*/  STL [R1+0x204], R150 ;  /* 0x0002049601007387 */ /* 0x0005e80000100800 */
[----:B--2---:R-:W2:Y:S04]  /*39c0*/  LDL.LU R150, [R1+0x18] ;  /* 0x0000180001967983 */ /* 0x004ea80000300800 */
[----:B------:R-:W2:Y:S04]  /*39d0*/  LDL.LU R2, [R1+0x1c] ;  /* 0x00001c0001027983 */ /* 0x000ea80000300800 */
[----:B------:R1:W-:Y:S04]  /*39e0*/  STL [R1+0x200], R151 ;  /* 0x0002009701007387 */ /* 0x0003e80000100800 */
[----:B-1----:R-:W2:Y:S04]  /*39f0*/  LDL.LU R151, [R1+0x20] ;  /* 0x0000200001977983 */ /* 0x002ea80000300800 */
[----:B------:R-:W2:Y:S04]  /*3a00*/  LDL.LU R6, [R1+0x24] ;  /* 0x0000240001067983 */ /* 0x000ea80000300800 */
        /* <DEDUP_REMOVED lines=117> */
[----:B------:R-:W2:Y:S01]  /*4160*/  LDL.LU R195, [R1+0x1fc] ;  /* 0x0001fc0001c37983 */ /* 0x000ea20000300800 */
[----:B---3--:R-:W-:-:S02]  /*4170*/  F2FP.SATFINITE.E4M3.F32.PACK_AB_MERGE_C R7, R7, R148, RZ ;  /* 0x000000940707723e */ /* 0x008fc400048070ff */
[----:B-----5:R-:W-:Y:S01]  /*4180*/  F2FP.SATFINITE.E4M3.F32.PACK_AB_MERGE_C R5, R5, R149, RZ ;  /* 0x000000950505723e */ /* 0x020fe200048070ff */
[----:B------:R-:W3:Y:S01]  /*4190*/  LDL.LU R148, [R1+0x210] ;  /* 0x0002100001947983 */ /* 0x000ee20000300800 */
[----:B----4-:R-:W-:-:S03]  /*41a0*/  F2FP.SATFINITE.E4M3.F32.PACK_AB_MERGE_C R0, R0, R3, RZ ;  /* 0x000000030000723e */ /* 0x010fc600048070ff */
[----:B------:R-:W3:Y:S04]  /*41b0*/  LDL.LU R149, [R1+0x20c] ;  /* 0x00020c0001957983 */ /* 0x000ee80000300800 */
[----:B------:R-:W4:Y:S01]  /*41c0*/  LDL.LU R3, [R1+0x208] ;  /* 0x0002080001037983 */ /* 0x000f220000300800 */
[----:B--2---:R-:W-:Y:S02]  /*41d0*/  F2FP.SATFINITE.E4M3.F32.PACK_AB_MERGE_C R2, R2, R150, RZ ;  /* 0x000000960202723e */ /* 0x004fe400048070ff */
[----:B------:R-:W-:Y:S01]  /*41e0*/  F2FP.SATFINITE.E4M3.F32.PACK_AB_MERGE_C R6, R6, R151, RZ ;  /* 0x000000970606723e */ /* 0x000fe200048070ff */
[----:B------:R-:W2:Y:S04]  /*41f0*/  LDL.LU R150, [R1+0x204] ;  /* 0x0002040001967983 */ /* 0x000ea80000300800 */
[----:B------:R-:W2:Y:S01]  /*4200*/  LDL.LU R151, [R1+0x200] ;  /* 0x0002000001977983 */ /* 0x000ea20000300800 */
[----:B------:R-:W-:-:S02]  /*4210*/  F2FP.SATFINITE.E4M3.F32.PACK_AB_MERGE_C R8, R8, R9, RZ ;  /* 0x000000090808723e */ /* 0x000fc400048070ff */
[----:B------:R-:W-:Y:S02]  /*4220*/  ELECT P0, URZ, PT ;  /* 0x00000000003f782f */ /* 0x000fe40003800000 */
[----:B------:R-:W-:Y:S01]  /*4230*/  F2FP.SATFINITE.E4M3.F32.PACK_AB_MERGE_C R24, R25, R24, RZ ;  /* 0x000000181918723e */ /* 0x000fe200048070ff */
[----:B------:R-:W1:Y:S01]  /*4240*/  S2R R9, SR_TID.X ;  /* 0x0000000000097919 */ /* 0x000e620000002100 */
[----:B------:R-:W-:Y:S01]  /*4250*/  F2FP.SATFINITE.E4M3.F32.PACK_AB_MERGE_C R26, R27, R26, RZ ;  /* 0x0000001a1b1a723e */ /* 0x000fe200048070ff */
[----:B------:R-:W-:Y:S01]  /*4260*/  UMOV UR14, UR11 ;  /* 0x0000000b000e7c82 */ /* 0x000fe20008000000 */
[----:B------:R-:W-:Y:S02]  /*4270*/  F2FP.SATFINITE.E4M3.F32.PACK_AB_MERGE_C R28, R29, R28, RZ ;  /* 0x0000001c1d1c723e */ /* 0x000fe400048070ff */
[----:B------:R-:W-:Y:S02]  /*4280*/  F2FP.SATFINITE.E4M3.F32.PACK_AB_MERGE_C R30, R31, R30, RZ ;  /* 0x0000001e1f1e723e */ /* 0x000fe400048070ff */
[----:B------:R-:W-:-:S02]  /*4290*/  F2FP.SATFINITE.E4M3.F32.PACK_AB_MERGE_C R88, R89, R88, RZ ;  /* 0x000000585958723e */ /* 0x000fc400048070ff */
[----:B------:R-:W-:Y:S02]  /*42a0*/  F2FP.SATFINITE.E4M3.F32.PACK_AB_MERGE_C R90, R91, R90, RZ ;  /* 0x0000005a5b5a723e */ /* 0x000fe400048070ff */
[----:B------:R-:W-:Y:S02]  /*42b0*/  F2FP.SATFINITE.E4M3.F32.PACK_AB_MERGE_C R92, R93, R92, RZ ;  /* 0x0000005c5d5c723e */ /* 0x000fe400048070ff */
[----:B------:R-:W-:Y:S02]  /*42c0*/  F2FP.SATFINITE.E4M3.F32.PACK_AB_MERGE_C R94, R95, R94, RZ ;  /* 0x0000005e5f5e723e */ /* 0x000fe400048070ff */
        /* <DEDUP_REMOVED lines=8> */
[----:B------:R-:W-:Y:S01]  /*4350*/  F2FP.SATFINITE.E4M3.F32.PACK_AB_MERGE_C R98, R99, R98, RZ ;  /* 0x000000626362723e */ /* 0x000fe200048070ff */
[----:B-1----:R-:W-:Y:S01]  /*4360*/  IMAD.SHL.U32 R25, R9, 0x40, RZ ;  /* 0x0000004009197824 */ /* 0x002fe200078e00ff */
[----:B------:R-:W-:Y:S01]  /*4370*/  F2FP.SATFINITE.E4M3.F32.PACK_AB_MERGE_C R100, R101, R100, RZ ;  /* 0x000000646564723e */ /* 0x000fe200048070ff */
[----:B------:R-:W-:Y:S01]  /*4380*/  IMAD.SHL.U32 R27, R9, 0x2, RZ ;  /* 0x00000002091b7824 */ /* 0x000fe200078e00ff */
[----:B------:R-:W-:-:S02]  /*4390*/  F2FP.SATFINITE.E4M3.F32.PACK_AB_MERGE_C R102, R103, R102, RZ ;  /* 0x000000666766723e */ /* 0x000fc400048070ff */
[----:B------:R-:W-:Y:S02]  /*43a0*/  LOP3.LUT R25, R25, 0x3800, RZ, 0xc0, !PT ;  /* 0x0000380019197812 */ /* 0x000fe400078ec0ff */
[----:B------:R-:W-:Y:S02]  /*43b0*/  LOP3.LUT R27, R27, 0x6, RZ, 0xc0, !PT ;  /* 0x000000061b1b7812 */ /* 0x000fe400078ec0ff */
        /* <DEDUP_REMOVED lines=95> */
[----:B------:R-:W-:-:S04]  /*49b0*/  LOP3.LUT R4, R9, 0xff, RZ, 0xc0, !PT ;  /* 0x000000ff09047812 */ /* 0x000fc800078ec0ff */
[----:B------:R-:W-:Y:S02]  /*49c0*/  ISETP.LT.U32.AND P0, PT, R4, 0x40, P0 ;  /* 0x000000400400780c */ /* 0x000fe40000701070 */
[----:B------:R-:W-:Y:S02]  /*49d0*/  F2FP.SATFINITE.E4M3.F32.PACK_AB_MERGE_C R190, R190, R201, RZ ;  /* 0x000000c9bebe723e */ /* 0x000fe400048070ff */
[----:B------:R-:W-:-:S09]  /*49e0*/  F2FP.SATFINITE.E4M3.F32.PACK_AB_MERGE_C R191, R191, R200, RZ ;  /* 0x000000c8bfbf723e */ /* 0x000fd200048070ff */
[----:B------:R-:W-:Y:S01]  /*49f0*/  VOTEU.ANY UP0, P0 ;  /* 0x00000000003f7886 */ /* 0x000fe20000000100 */
[----:B------:R-:W-:Y:S01]  /*4a00*/  VOTEU.ANY UP1, P0 ;  /* 0x00000000003f7886 */ /* 0x000fe20000020100 */
[----:B------:R-:W-:-:S03]  /*4a10*/  F2FP.SATFINITE.E4M3.F32.PACK_AB_MERGE_C R192, R192, R199, RZ ;  /* 0x000000c7c0c0723e */ /* 0x000fc600048070ff */
[----:B------:R-:W-:Y:S01]  /*4a20*/  @UP0 UMOV UR4, UR20 ;  /* 0x0000001400040c82 */ /* 0x000fe20008000000 */
[----:B------:R-:W-:Y:S01]  /*4a30*/  @UP0 UMOV UR5, UR21 ;  /* 0x0000001500050c82 */ /* 0x000fe20008000000 */
[----:B------:R-:W-:Y:S02]  /*4a40*/  F2FP.SATFINITE.E4M3.F32.PACK_AB_MERGE_C R193, R193, R198, RZ ;  /* 0x000000c6c1c1723e */ /* 0x000fe400048070ff */
[----:B------:R-:W-:Y:S02]  /*4a50*/  F2FP.SATFINITE.E4M3.F32.PACK_AB_MERGE_C R194, R194, R197, RZ ;  /* 0x000000c5c2c2723e */ /* 0x000fe400048070ff */
[----:B------:R-:W-:Y:S02]  /*4a60*/  F2FP.SATFINITE.E4M3.F32.PACK_AB_MERGE_C R195, R195, R196, RZ ;  /* 0x000000c4c3c3723e */ /* 0x000fe400048070ff */
[----:B------:R-:W-:-:S05]  /*4a70*/  LOP3.LUT R196, R9, 0x1c, RZ, 0xc0, !PT ;  /* 0x0000001c09c47812 */ /* 0x000fca00078ec0ff */
[C---:B------:R-:W-:Y:S01]  /*4a80*/  IMAD R25, R196.reuse, 0x20, R25 ;  /* 0x00000020c4197824 */ /* 0x040fe200078e0219 */
[----:B---3--:R-:W-:Y:S01]  /*4a90*/  F2FP.SATFINITE.E4M3.F32.PACK_AB_MERGE_C R148, R149, R148, RZ ;  /* 0x000000949594723e */ /* 0x008fe200048070ff */
[----:B------:R-:W-:Y:S01]  /*4aa0*/  IMAD R196, R196, 0x4, R27 ;  /* 0x00000004c4c47824 */ /* 0x000fe200078e021b */
[----:B----4-:R-:W-:-:S03]  /*4ab0*/  LOP3.LUT R3, R3, 0x1, RZ, 0xc0, !PT ;  /* 0x0000000103037812 */ /* 0x010fc600078ec0ff */
[----:B------:R-:W-:Y:S01]  /*4ac0*/  IMAD.IADD R25, R25, 0x1, R196 ;  /* 0x0000000119197824 */ /* 0x000fe200078e02c4 */
[----:B------:R-:W-:Y:S01]  /*4ad0*/  BAR.SYNC.DEFER_BLOCKING 0x0 ;  /* 0x0000000000007b1d */ /* 0x000fe20000010000 */
[----:B------:R-:W-:-:S03]  /*4ae0*/  R2UR UR12, R3 ;  /* 0x00000000030c72ca */ /* 0x000fc600000e0000 */
[----:B------:R-:W-:Y:S02]  /*4af0*/  LOP3.LUT R3, R25, 0x10, RZ, 0x3c, !PT ;  /* 0x0000001019037812 */ /* 0x000fe400078e3cff */
[----:B--2---:R-:W-:-:S08]  /*4b00*/  F2FP.SATFINITE.E4M3.F32.PACK_AB_MERGE_C R150, R151, R150, RZ ;  /* 0x000000969796723e */ /* 0x004fd000048070ff */
[----:B------:R-:W-:Y:S02]  /*4b10*/  ULEA UR13, UR12, UR27, 0x7 ;  /* 0x0000001b0c0d7291 */ /* 0x000fe4000f8e383f */
[----:B------:R-:W-:Y:S02]  /*4b20*/  ULEA UR12, UR12, UR8, 0xf ;  /* 0x000000080c0c7291 */ /* 0x000fe4000f8e783f */
[----:B------:R1:W-:Y:S04]  /*4b30*/  STS.U16 [R25+UR8+0x400], R5 ;  /* 0x0004000519007988 */ /* 0x0003e80008000408 */
[----:B------:R-:W-:Y:S04]  /*4b40*/  STS.U16 [R25+UR8], R7 ;  /* 0x0000000719007988 */ /* 0x000fe80008000408 */
[----:B------:R-:W-:Y:S01]  /*4b50*/  STS.U16 [R25+UR8+0x8], R0 ;  /* 0x0000080019007988 */ /* 0x000fe20008000408 */
[----:B-1----:R-:W-:-:S03]  /*4b60*/  LOP3.LUT R5, R25, 0x20, RZ, 0x3c, !PT ;  /* 0x0000002019057812 */ /* 0x002fc600078e3cff */
[----:B------:R-:W-:Y:S04]  /*4b70*/  STS.U16 [R25+UR8+0x408], R2 ;  /* 0x0004080219007988 */ /* 0x000fe80008000408 */
        /* <DEDUP_REMOVED lines=12> */
[----:B------:R-:W-:Y:S04]  /*4c40*/  STS.U16 [R3+UR8], R6 ;  /* 0x0000000603007988 */ /* 0x000fe80008000408 */
        /* <DEDUP_REMOVED lines=68> */
[----:B-1----:R-:W-:-:S02]  /*5090*/  LOP3.LUT R5, R25, 0x60, RZ, 0x3c, !PT ;  /* 0x0000006019057812 */ /* 0x002fc400078e3cff */
[----:B------:R-:W-:Y:S01]  /*50a0*/  LOP3.LUT R25, R25, 0x70, RZ, 0x3c, !PT ;  /* 0x0000007019197812 */ /* 0x000fe200078e3cff */
        /* <DEDUP_REMOVED lines=45> */
[----:B------:R-:W-:Y:S01]  /*5380*/  STS.U16 [R25+UR8+0xc408], R150 ;  /* 0x00c4089619007988 */ /* 0x000fe20008000408 */
[----:B------:R1:W-:Y:S06]  /*5390*/  MEMBAR.ALL.CTA ;  /* 0x0000000000007992 */ /* 0x0003ec0000008000 */
[----:B-1----:R-:W1:Y:S02]  /*53a0*/  FENCE.VIEW.ASYNC.S ;  /* 0x00000000000073c6 */ /* 0x002e640000000000 */
[----:B-1----:R-:W-:Y:S06]  /*53b0*/  BAR.SYNC.DEFER_BLOCKING 0x0 ;  /* 0x0000000000007b1d */ /* 0x002fec0000010000 */
[----:B------:R1:W-:Y:S01]  /*53c0*/  @UP1 UTMASTG.2D [UR12], [UR4] ;  /* 0x0000000c040013b5 */ /* 0x0003e20008008000 */
[----:B------:R0:W-:Y:S01]  /*53d0*/  UTMACMDFLUSH ;  /* 0x00000000000079b7 */ /* 0x0001e20000000000 */
[----:B------:R-:W-:-:S04]  /*53e0*/  DEPBAR.LE SB0, 0x0 ;  /* 0x000080000000791a */ /* 0x000fc80000000000 */
[----:B------:R-:W-:Y:S06]  /*53f0*/  BAR.SYNC.DEFER_BLOCKING 0x0 ;  /* 0x0000000000007b1d */ /* 0x000fec0000010000 */
[----:B-1----:R-:W-:Y:S05]  /*5400*/  EXIT ;  /* 0x000000000000794d */ /* 0x002fea0003800000 */
.L_x_50:
[----:B------:R-:W1:Y:S02]  /*5410*/  SYNCS.PHASECHK.TRANS64.TRYWAIT P0, [UR8+0x8000], R2 ;  /* 0x00800002ff0075a7 */ /* 0x000e640008000148 */
[----:B-1----:R-:W-:Y:S05]  /*5420*/  @!P0 BRA `(.L_x_50) ;  /* 0xfffffffc00f88947 */ /* 0x002fea000383ffff */
[----:B------:R-:W-:Y:S05]  /*5430*/  BRA `(.L_x_52) ;  /* 0xffffffd800407947 */ /* 0x000fea000383ffff */
.L_x_53:
[----:B------:R-:W-:-:S00]  /*5440*/  BRA `(.L_x_53) ;  /* 0xfffffffc00fc7947 */ /* 0x000fc0000383ffff */
[----:B------:R-:W-:-:S00]  /*5450*/  NOP ;  /* 0x0000000000007918 */ /* 0x000fc00000000000 */
        /* <DEDUP_REMOVED lines=10> */
.L_x_54:


//--------------------- .nv.shared.gluon_wgmma    --------------------------
	.section	.nv.shared.gluon_wgmma,"aw",@nobits
	.sectionflags	@""
	.align	16
	.zero		1024


//--------------------- .nv.shared.reserved.0     --------------------------
	.section	.nv.shared.reserved.0,"aw",@nobits
	.weak		__nv_reservedSMEM_offset_0_alias
	.size		__nv_reservedSMEM_offset_0_alias, 0, 0
	.other		__nv_reservedSMEM_offset_0_alias,@"STO_CUDA_RESERVED_SHARED STV_DEFAULT"
__nv_reservedSMEM_offset_0_alias:
	.zero		0


//--------------------- .nv.constant0.gluon_wgmma --------------------------
	.section	.nv.constant0.gluon_wgmma,"a",@progbits
	.sectionflags	@""
	.align	4
.nv.constant0.gluon_wgmma:
	.zero		608


//--------------------- SYMBOLS --------------------------

	.type		.nv.reservedSmem.offset0,@object
	.size		.nv.reservedSmem.offset0,0x4
